	.target	sm_90a

	.elftype	@"ET_EXEC"


//--------------------- .note.nv.tkinfo           --------------------------
	.section	.note.nv.tkinfo,"",@"SHT_NOTE"
	.sectionflags	@"SHF_NOTE_NV_TKINFO"
	.tkinfo
        /*0018*/ 	.word	0x00000002
        /*0030*/ 	.string	""
        /*0030*/ 	.string	"ptxas"
        /*0030*/ 	.string	"Cuda compilation tools, release 13.0, V13.0.88"
        /*0030*/ 	.string	"Build cuda_13.0.r13.0/compiler.36424714_0"
        /*0030*/ 	.string	"-arch sm_90a -m 64 "



//--------------------- .note.nv.cuinfo           --------------------------
	.section	.note.nv.cuinfo,"",@"SHT_NOTE"
	.sectionflags	@"SHF_NOTE_NV_CUINFO"
        /*0018*/ 	.short	0x0002
        /*001a*/ 	.short	0x005a
        /*001c*/ 	.short	0x0082
	.zero		2


//--------------------- .nv.info                  --------------------------
	.section	.nv.info,"",@"SHT_CUDA_INFO"
	.align	4


	//----- nvinfo : EIATTR_REGCOUNT
	.align		4
        /*0000*/ 	.byte	0x04, 0x2f
        /*0002*/ 	.short	(.L_18 - .L_17)
	.align		4
.L_17:
        /*0004*/ 	.word	index@(_ZN7cutlass13device_kernelINS_4gemm6kernel13GemmUniversalIN4cute5tupleIJiiiiEEENS1_10collective13CollectiveMmaINS1_34MainloopSm90TmaGmmaWarpSpecializedILi6ENS5_IJNS4_1CILi1EEESB_SB_EEENS1_35KernelTmaWarpSpecializedCooperativeEEENS5_IJNSA_ILi128EEESF_NSA_ILi64EEEEEENS_10bfloat16_tENS5_IJlSB_lEEESI_SJ_NS4_8TiledMMAINS4_8MMA_AtomIJNS4_4SM904GMMA28MMA_64x128x16_F32BF16BF16_SSILNSN_5MajorE0ELSP_0ELNSN_7ScaleInE1ELSQ_1EEEEEENS4_6LayoutINS5_IJNSA_ILi2EEESB_SB_EEENS5_IJSB_NSA_ILi0EEESW_EEEEENS5_IJNS4_10UnderscoreESZ_SZ_EEEEENS4_13SM90_TMA_LOADENS4_14ComposedLayoutINS4_7SwizzleILi3ELi4ELi3EEENS4_18smem_ptr_flag_bitsILi16EEENST_INS5_IJNSA_ILi8EEESG_EEENS5_IJSG_SB_EEEEEEEvNS4_8identityES12_S1C_vS1D_EENS_8epilogue10collective18CollectiveEpilogueINS1F_22Sm90TmaWarpSpecializedILi4ELi2ELi16ELb1ELb0EEEJSH_NS5_IJSF_NSA_ILi32EEEEEESI_SJ_SI_SJ_NS1F_6fusion15FusionCallbacksIS1J_NS1M_13LinCombEltActINS1F_6thread7SigmoidESI_fSI_fLNS_15FloatRoundStyleE2EEESH_S1L_JEEES12_NS13_INS14_ILi2ELi4ELi3EEES17_NST_INS5_IJS18_S1K_EEENS5_IJS1K_SB_EEEEEEENS4_17SM75_U32x4_LDSM_NENS4_14SM90_TMA_STOREES1Y_NS4_17SM90_U32x4_STSM_NENS4_9Copy_AtomIJS21_NS_6half_tEEEEvEEEvvEEEEvNT_6ParamsE)
        /*0008*/ 	.word	0x000000a8


	//----- nvinfo : EIATTR_FRAME_SIZE
	.align		4
.L_18:
        /*000c*/ 	.byte	0x04, 0x11
        /*000e*/ 	.short	(.L_20 - .L_19)
	.align		4
.L_19:
        /*0010*/ 	.word	index@($__internal_0_$__cuda_sm20_rcp_rn_f32_slowpath)
        /*0014*/ 	.word	0x00000000


	//----- nvinfo : EIATTR_FRAME_SIZE
	.align		4
.L_20:
        /*0018*/ 	.byte	0x04, 0x11
        /*001a*/ 	.short	(.L_22 - .L_21)
	.align		4
.L_21:
        /*001c*/ 	.word	index@(_ZN7cutlass13device_kernelINS_4gemm6kernel13GemmUniversalIN4cute5tupleIJiiiiEEENS1_10collective13CollectiveMmaINS1_34MainloopSm90TmaGmmaWarpSpecializedILi6ENS5_IJNS4_1CILi1EEESB_SB_EEENS1_35KernelTmaWarpSpecializedCooperativeEEENS5_IJNSA_ILi128EEESF_NSA_ILi64EEEEEENS_10bfloat16_tENS5_IJlSB_lEEESI_SJ_NS4_8TiledMMAINS4_8MMA_AtomIJNS4_4SM904GMMA28MMA_64x128x16_F32BF16BF16_SSILNSN_5MajorE0ELSP_0ELNSN_7ScaleInE1ELSQ_1EEEEEENS4_6LayoutINS5_IJNSA_ILi2EEESB_SB_EEENS5_IJSB_NSA_ILi0EEESW_EEEEENS5_IJNS4_10UnderscoreESZ_SZ_EEEEENS4_13SM90_TMA_LOADENS4_14ComposedLayoutINS4_7SwizzleILi3ELi4ELi3EEENS4_18smem_ptr_flag_bitsILi16EEENST_INS5_IJNSA_ILi8EEESG_EEENS5_IJSG_SB_EEEEEEEvNS4_8identityES12_S1C_vS1D_EENS_8epilogue10collective18CollectiveEpilogueINS1F_22Sm90TmaWarpSpecializedILi4ELi2ELi16ELb1ELb0EEEJSH_NS5_IJSF_NSA_ILi32EEEEEESI_SJ_SI_SJ_NS1F_6fusion15FusionCallbacksIS1J_NS1M_13LinCombEltActINS1F_6thread7SigmoidESI_fSI_fLNS_15FloatRoundStyleE2EEESH_S1L_JEEES12_NS13_INS14_ILi2ELi4ELi3EEES17_NST_INS5_IJS18_S1K_EEENS5_IJS1K_SB_EEEEEEENS4_17SM75_U32x4_LDSM_NENS4_14SM90_TMA_STOREES1Y_NS4_17SM90_U32x4_STSM_NENS4_9Copy_AtomIJS21_NS_6half_tEEEEvEEEvvEEEEvNT_6ParamsE)
        /*0020*/ 	.word	0x00000000


	//----- nvinfo : EIATTR_MIN_STACK_SIZE
	.align		4
.L_22:
        /*0024*/ 	.byte	0x04, 0x12
        /*0026*/ 	.short	(.L_24 - .L_23)
	.align		4
.L_23:
        /*0028*/ 	.word	index@(_ZN7cutlass13device_kernelINS_4gemm6kernel13GemmUniversalIN4cute5tupleIJiiiiEEENS1_10collective13CollectiveMmaINS1_34MainloopSm90TmaGmmaWarpSpecializedILi6ENS5_IJNS4_1CILi1EEESB_SB_EEENS1_35KernelTmaWarpSpecializedCooperativeEEENS5_IJNSA_ILi128EEESF_NSA_ILi64EEEEEENS_10bfloat16_tENS5_IJlSB_lEEESI_SJ_NS4_8TiledMMAINS4_8MMA_AtomIJNS4_4SM904GMMA28MMA_64x128x16_F32BF16BF16_SSILNSN_5MajorE0ELSP_0ELNSN_7ScaleInE1ELSQ_1EEEEEENS4_6LayoutINS5_IJNSA_ILi2EEESB_SB_EEENS5_IJSB_NSA_ILi0EEESW_EEEEENS5_IJNS4_10UnderscoreESZ_SZ_EEEEENS4_13SM90_TMA_LOADENS4_14ComposedLayoutINS4_7SwizzleILi3ELi4ELi3EEENS4_18smem_ptr_flag_bitsILi16EEENST_INS5_IJNSA_ILi8EEESG_EEENS5_IJSG_SB_EEEEEEEvNS4_8identityES12_S1C_vS1D_EENS_8epilogue10collective18CollectiveEpilogueINS1F_22Sm90TmaWarpSpecializedILi4ELi2ELi16ELb1ELb0EEEJSH_NS5_IJSF_NSA_ILi32EEEEEESI_SJ_SI_SJ_NS1F_6fusion15FusionCallbacksIS1J_NS1M_13LinCombEltActINS1F_6thread7SigmoidESI_fSI_fLNS_15FloatRoundStyleE2EEESH_S1L_JEEES12_NS13_INS14_ILi2ELi4ELi3EEES17_NST_INS5_IJS18_S1K_EEENS5_IJS1K_SB_EEEEEEENS4_17SM75_U32x4_LDSM_NENS4_14SM90_TMA_STOREES1Y_NS4_17SM90_U32x4_STSM_NENS4_9Copy_AtomIJS21_NS_6half_tEEEEvEEEvvEEEEvNT_6ParamsE)
        /*002c*/ 	.word	0x00000000
.L_24:


//--------------------- .nv.compat                --------------------------
	.section	.nv.compat,"",@"SHT_CUDA_COMPAT_INFO"
	.align	4
        /*0000*/ 	.byte	0x02, 0x09, 0x01, 0x00, 0x02, 0x02, 0x04, 0x00, 0x02, 0x05, 0x05, 0x00, 0x03, 0x07, 0x01, 0x01
        /*0010*/ 	.byte	0x02, 0x03, 0x01, 0x00, 0x02, 0x06, 0x01, 0x00, 0x04, 0x0b, 0x08, 0x00, 0x00, 0x00, 0x00, 0x00
        /*0020*/ 	.byte	0x00, 0x00, 0x00, 0x00


//--------------------- .nv.info._ZN7cutlass13device_kernelINS_4gemm6kernel13GemmUniversalIN4cute5tupleIJiiiiEEENS1_10collective13CollectiveMmaINS1_34MainloopSm90TmaGmmaWarpSpecializedILi6ENS5_IJNS4_1CILi1EEESB_SB_EEENS1_35KernelTmaWarpSpecializedCooperativeEEENS5_IJNSA_ILi128EEESF_NSA_ILi64EEEEEENS_10bfloat16_tENS5_IJlSB_lEEESI_SJ_NS4_8TiledMMAINS4_8MMA_AtomIJNS4_4SM904GMMA28MMA_64x128x16_F32BF16BF16_SSILNSN_5MajorE0ELSP_0ELNSN_7ScaleInE1ELSQ_1EEEEEENS4_6LayoutINS5_IJNSA_ILi2EEESB_SB_EEENS5_IJSB_NSA_ILi0EEESW_EEEEENS5_IJNS4_10UnderscoreESZ_SZ_EEEEENS4_13SM90_TMA_LOADENS4_14ComposedLayoutINS4_7SwizzleILi3ELi4ELi3EEENS4_18smem_ptr_flag_bitsILi16EEENST_INS5_IJNSA_ILi8EEESG_EEENS5_IJSG_SB_EEEEEEEvNS4_8identityES12_S1C_vS1D_EENS_8epilogue10collective18CollectiveEpilogueINS1F_22Sm90TmaWarpSpecializedILi4ELi2ELi16ELb1ELb0EEEJSH_NS5_IJSF_NSA_ILi32EEEEEESI_SJ_SI_SJ_NS1F_6fusion15FusionCallbacksIS1J_NS1M_13LinCombEltActINS1F_6thread7SigmoidESI_fSI_fLNS_15FloatRoundStyleE2EEESH_S1L_JEEES12_NS13_INS14_ILi2ELi4ELi3EEES17_NST_INS5_IJS18_S1K_EEENS5_IJS1K_SB_EEEEEEENS4_17SM75_U32x4_LDSM_NENS4_14SM90_TMA_STOREES1Y_NS4_17SM90_U32x4_STSM_NENS4_9Copy_AtomIJS21_NS_6half_tEEEEvEEEvvEEEEvNT_6ParamsE --------------------------
	.section	.nv.info._ZN7cutlass13device_kernelINS_4gemm6kernel13GemmUniversalIN4cute5tupleIJiiiiEEENS1_10collective13CollectiveMmaINS1_34MainloopSm90TmaGmmaWarpSpecializedILi6ENS5_IJNS4_1CILi1EEESB_SB_EEENS1_35KernelTmaWarpSpecializedCooperativeEEENS5_IJNSA_ILi128EEESF_NSA_ILi64EEEEEENS_10bfloat16_tENS5_IJlSB_lEEESI_SJ_NS4_8TiledMMAINS4_8MMA_AtomIJNS4_4SM904GMMA28MMA_64x128x16_F32BF16BF16_SSILNSN_5MajorE0ELSP_0ELNSN_7ScaleInE1ELSQ_1EEEEEENS4_6LayoutINS5_IJNSA_ILi2EEESB_SB_EEENS5_IJSB_NSA_ILi0EEESW_EEEEENS5_IJNS4_10UnderscoreESZ_SZ_EEEEENS4_13SM90_TMA_LOADENS4_14ComposedLayoutINS4_7SwizzleILi3ELi4ELi3EEENS4_18smem_ptr_flag_bitsILi16EEENST_INS5_IJNSA_ILi8EEESG_EEENS5_IJSG_SB_EEEEEEEvNS4_8identityES12_S1C_vS1D_EENS_8epilogue10collective18CollectiveEpilogueINS1F_22Sm90TmaWarpSpecializedILi4ELi2ELi16ELb1ELb0EEEJSH_NS5_IJSF_NSA_ILi32EEEEEESI_SJ_SI_SJ_NS1F_6fusion15FusionCallbacksIS1J_NS1M_13LinCombEltActINS1F_6thread7SigmoidESI_fSI_fLNS_15FloatRoundStyleE2EEESH_S1L_JEEES12_NS13_INS14_ILi2ELi4ELi3EEES17_NST_INS5_IJS18_S1K_EEENS5_IJS1K_SB_EEEEEEENS4_17SM75_U32x4_LDSM_NENS4_14SM90_TMA_STOREES1Y_NS4_17SM90_U32x4_STSM_NENS4_9Copy_AtomIJS21_NS_6half_tEEEEvEEEvvEEEEvNT_6ParamsE,"",@"SHT_CUDA_INFO"
	.sectionflags	@""
	.align	4


	//----- nvinfo : EIATTR_CUDA_API_VERSION
	.align		4
        /*0000*/ 	.byte	0x04, 0x37
        /*0002*/ 	.short	(.L_26 - .L_25)
.L_25:
        /*0004*/ 	.word	0x00000082


	//----- nvinfo : EIATTR_KPARAM_INFO
	.align		4
.L_26:
        /*0008*/ 	.byte	0x04, 0x17
        /*000a*/ 	.short	(.L_28 - .L_27)
.L_27:
        /*000c*/ 	.word	0x00000000
        /*0010*/ 	.short	0x0000
        /*0012*/ 	.short	0x0070
        /*0014*/ 	.byte	0x00, 0xf0, 0x01, 0x1c


	//----- nvinfo : EIATTR_SPARSE_MMA_MASK
	.align		4
.L_28:
        /*0018*/ 	.byte	0x03, 0x50
        /*001a*/ 	.short	0x0000


	//----- nvinfo : EIATTR_MAXREG_COUNT
	.align		4
        /*001c*/ 	.byte	0x03, 0x1b
        /*001e*/ 	.short	0x00a8


	//----- nvinfo : EIATTR_NUM_BARRIERS
	.align		4
        /*0020*/ 	.byte	0x02, 0x4c
        /*0022*/ 	.byte	0x02
	.zero		1


	//----- nvinfo : EIATTR_EXTERNS
	.align		4
        /*0024*/ 	.byte	0x04, 0x0f
        /*0026*/ 	.short	(.L_30 - .L_29)


	//   ....[0]....
	.align		4
.L_29:
        /*0028*/ 	.word	index@(__assertfail)


	//----- nvinfo : EIATTR_MERCURY_ISA_VERSION
	.align		4
.L_30:
        /*002c*/ 	.byte	0x03, 0x5f
        /*002e*/ 	.short	0x0101


	//----- nvinfo : EIATTR_INT_WARP_WIDE_INSTR_OFFSETS
	.align		4
        /*0030*/ 	.byte	0x04, 0x31
        /*0032*/ 	.short	(.L_32 - .L_31)


	//   ....[0]....
.L_31:
        /*0034*/ 	.word	0x000008f0


	//   ....[1]....
        /*0038*/ 	.word	0x00000900


	//   ....[2]....
        /*003c*/ 	.word	0x000009b0


	//----- nvinfo : EIATTR_COOP_GROUP_MASK_REGIDS
	.align		4
.L_32:
        /*0040*/ 	.byte	0x04, 0x29
        /*0042*/ 	.short	(.L_34 - .L_33)


	//   ....[0]....
.L_33:
        /*0044*/ 	.word	0xffffffff


	//   ....[1]....
        /*0048*/ 	.word	0xffffffff


	//   ....[2]....
        /*004c*/ 	.word	0xffffffff


	//   ....[3]....
        /*0050*/ 	.word	0xffffffff


	//   ....[4]....
        /*0054*/ 	.word	0xffffffff


	//   ....[5]....
        /*0058*/ 	.word	0xffffffff


	//----- nvinfo : EIATTR_COOP_GROUP_INSTR_OFFSETS
	.align		4
.L_34:
        /*005c*/ 	.byte	0x04, 0x28
        /*005e*/ 	.short	(.L_36 - .L_35)


	//   ....[0]....
.L_35:
        /*0060*/ 	.word	0x00000070


	//   ....[1]....
        /*0064*/ 	.word	0x00000080


	//   ....[2]....
        /*0068*/ 	.word	0x00000440


	//   ....[3]....
        /*006c*/ 	.word	0x00000610


	//   ....[4]....
        /*0070*/ 	.word	0x000007c0


	//   ....[5]....
        /*0074*/ 	.word	0x00001610


	//----- nvinfo : EIATTR_REG_RECONFIG
	.align		4
.L_36:
        /*0078*/ 	.byte	0x01, 0x54
	.zero		2


	//----- nvinfo : EIATTR_SYSCALL_OFFSETS
	.align		4
        /*007c*/ 	.byte	0x04, 0x46
        /*007e*/ 	.short	(.L_38 - .L_37)


	//   ....[0]....
.L_37:
        /*0080*/ 	.word	0x00001800


	//   ....[1]....
        /*0084*/ 	.word	0x00002280


	//   ....[2]....
        /*0088*/ 	.word	0x00002370


	//----- nvinfo : EIATTR_MBARRIER_INSTR_OFFSETS
	.align		4
.L_38:
        /*008c*/ 	.byte	0x04, 0x39
        /*008e*/ 	.short	(.L_40 - .L_39)


	//   ....[0]....
.L_39:
        /*0090*/ 	.word	0x00000540
        /*0094*/ 	.word	0x000000ff
        /*0098*/ 	.word	0x00000000
        /*009c*/ 	.short	0x0100
        /*009e*/ 	.byte	0x08
	.zero		1


	//   ....[1]....
        /*00a0*/ 	.word	0x00000550
        /*00a4*/ 	.word	0x000000ff
        /*00a8*/ 	.word	0x00000030
        /*00ac*/ 	.short	0x0100
        /*00ae*/ 	.byte	0x08
	.zero		1


	//   ....[2]....
        /*00b0*/ 	.word	0x00000560
        /*00b4*/ 	.word	0x000000ff
        /*00b8*/ 	.word	0x00000008
        /*00bc*/ 	.short	0x0100
        /*00be*/ 	.byte	0x08
	.zero		1


	//   ....[3]....
        /*00c0*/ 	.word	0x00000570
        /*00c4*/ 	.word	0x000000ff
        /*00c8*/ 	.word	0x00000038
        /*00cc*/ 	.short	0x0100
        /*00ce*/ 	.byte	0x08
	.zero		1


	//   ....[4]....
        /*00d0*/ 	.word	0x00000580
        /*00d4*/ 	.word	0x000000ff
        /*00d8*/ 	.word	0x00000010
        /*00dc*/ 	.short	0x0100
        /*00de*/ 	.byte	0x08
	.zero		1


	//   ....[5]....
        /*00e0*/ 	.word	0x00000590
        /*00e4*/ 	.word	0x000000ff
        /*00e8*/ 	.word	0x00000040
        /*00ec*/ 	.short	0x0100
        /*00ee*/ 	.byte	0x08
	.zero		1


	//   ....[6]....
        /*00f0*/ 	.word	0x000005a0
        /*00f4*/ 	.word	0x000000ff
        /*00f8*/ 	.word	0x00000018
        /*00fc*/ 	.short	0x0100
        /*00fe*/ 	.byte	0x08
	.zero		1


	//   ....[7]....
        /*0100*/ 	.word	0x000005b0
        /*0104*/ 	.word	0x000000ff
        /*0108*/ 	.word	0x00000048
        /*010c*/ 	.short	0x0100
        /*010e*/ 	.byte	0x08
	.zero		1


	//   ....[8]....
        /*0110*/ 	.word	0x000005c0
        /*0114*/ 	.word	0x000000ff
        /*0118*/ 	.word	0x00000020
        /*011c*/ 	.short	0x0100
        /*011e*/ 	.byte	0x08
	.zero		1


	//   ....[9]....
        /*0120*/ 	.word	0x000005d0
        /*0124*/ 	.word	0x000000ff
        /*0128*/ 	.word	0x00000050
        /*012c*/ 	.short	0x0100
        /*012e*/ 	.byte	0x08
	.zero		1


	//   ....[10]....
        /*0130*/ 	.word	0x000005e0
        /*0134*/ 	.word	0x000000ff
        /*0138*/ 	.word	0x00000028
        /*013c*/ 	.short	0x0100
        /*013e*/ 	.byte	0x08
	.zero		1


	//   ....[11]....
        /*0140*/ 	.word	0x000005f0
        /*0144*/ 	.word	0x000000ff
        /*0148*/ 	.word	0x00000058
        /*014c*/ 	.short	0x0100
        /*014e*/ 	.byte	0x08
	.zero		1


	//   ....[12]....
        /*0150*/ 	.word	0x00000730
        /*0154*/ 	.word	0x000000ff
        /*0158*/ 	.word	0x00000060
        /*015c*/ 	.short	0x0100
        /*015e*/ 	.byte	0x08
	.zero		1


	//   ....[13]....
        /*0160*/ 	.word	0x00000740
        /*0164*/ 	.word	0x000000ff
        /*0168*/ 	.word	0x00000080
        /*016c*/ 	.short	0x0100
        /*016e*/ 	.byte	0x08
	.zero		1


	//   ....[14]....
        /*0170*/ 	.word	0x00000750
        /*0174*/ 	.word	0x000000ff
        /*0178*/ 	.word	0x00000068
        /*017c*/ 	.short	0x0100
        /*017e*/ 	.byte	0x08
	.zero		1


	//   ....[15]....
        /*0180*/ 	.word	0x00000760
        /*0184*/ 	.word	0x000000ff
        /*0188*/ 	.word	0x00000088
        /*018c*/ 	.short	0x0100
        /*018e*/ 	.byte	0x08
	.zero		1


	//   ....[16]....
        /*0190*/ 	.word	0x00000770
        /*0194*/ 	.word	0x000000ff
        /*0198*/ 	.word	0x00000070
        /*019c*/ 	.short	0x0100
        /*019e*/ 	.byte	0x08
	.zero		1


	//   ....[17]....
        /*01a0*/ 	.word	0x00000780
        /*01a4*/ 	.word	0x000000ff
        /*01a8*/ 	.word	0x00000090
        /*01ac*/ 	.short	0x0100
        /*01ae*/ 	.byte	0x08
	.zero		1


	//   ....[18]....
        /*01b0*/ 	.word	0x00000790
        /*01b4*/ 	.word	0x000000ff
        /*01b8*/ 	.word	0x00000078
        /*01bc*/ 	.short	0x0100
        /*01be*/ 	.byte	0x08
	.zero		1


	//   ....[19]....
        /*01c0*/ 	.word	0x000007a0
        /*01c4*/ 	.word	0x000000ff
        /*01c8*/ 	.word	0x00000098
        /*01cc*/ 	.short	0x0100
        /*01ce*/ 	.byte	0x08
	.zero		1


	//   ....[20]....
        /*01d0*/ 	.word	0x00000a40
        /*01d4*/ 	.word	0x000000ff
        /*01d8*/ 	.word	0x000000a0
        /*01dc*/ 	.short	0x0100
        /*01de*/ 	.byte	0x08
	.zero		1


	//   ....[21]....
        /*01e0*/ 	.word	0x00000aa0
        /*01e4*/ 	.word	0x000000ff
        /*01e8*/ 	.word	0x000000a8
        /*01ec*/ 	.short	0x0100
        /*01ee*/ 	.byte	0x08
	.zero		1


	//   ....[22]....
        /*01f0*/ 	.word	0x00001880
        /*01f4*/ 	.word	0x00000003
        /*01f8*/ 	.word	0x00000000
        /*01fc*/ 	.short	0x010a
        /*01fe*/ 	.byte	0x3f
	.zero		1


	//   ....[23]....
        /*0200*/ 	.word	0x000018e0
        /*0204*/ 	.word	0x00000003
        /*0208*/ 	.word	0x00000000
        /*020c*/ 	.short	0x010a
        /*020e*/ 	.byte	0x3f
	.zero		1


	//   ....[24]....
        /*0210*/ 	.word	0x00001c00
        /*0214*/ 	.word	0x000000ff
        /*0218*/ 	.word	0x00000000
        /*021c*/ 	.short	0x010a
        /*021e*/ 	.byte	0x04
	.zero		1


	//   ....[25]....
        /*0220*/ 	.word	0x00001c40
        /*0224*/ 	.word	0x000000ff
        /*0228*/ 	.word	0x00000000
        /*022c*/ 	.short	0x010a
        /*022e*/ 	.byte	0x04
	.zero		1


	//   ....[26]....
        /*0230*/ 	.word	0x00001ea0
        /*0234*/ 	.word	0x000000ff
        /*0238*/ 	.word	0x00000000
        /*023c*/ 	.short	0x0101
        /*023e*/ 	.byte	0x04
	.zero		1


	//   ....[27]....
        /*0240*/ 	.word	0x00002050
        /*0244*/ 	.word	0x000000ff
        /*0248*/ 	.word	0x00000000
        /*024c*/ 	.short	0x0101
        /*024e*/ 	.byte	0x06
	.zero		1


	//   ....[28]....
        /*0250*/ 	.word	0x00002830
        /*0254*/ 	.word	0x000000ff
        /*0258*/ 	.word	0x00000060
        /*025c*/ 	.short	0x010a
        /*025e*/ 	.byte	0x33
	.zero		1


	//   ....[29]....
        /*0260*/ 	.word	0x000045b0
        /*0264*/ 	.word	0x000000ff
        /*0268*/ 	.word	0x00000000
        /*026c*/ 	.short	0x0101
        /*026e*/ 	.byte	0x04
	.zero		1


	//   ....[30]....
        /*0270*/ 	.word	0x00004680
        /*0274*/ 	.word	0x00000000
        /*0278*/ 	.word	0x00000060
        /*027c*/ 	.short	0x010a
        /*027e*/ 	.byte	0x3f
	.zero		1


	//   ....[31]....
        /*0280*/ 	.word	0x000063a0
        /*0284*/ 	.word	0x000000ff
        /*0288*/ 	.word	0x00000000
        /*028c*/ 	.short	0x0101
        /*028e*/ 	.byte	0x04
	.zero		1


	//   ....[32]....
        /*0290*/ 	.word	0x00006490
        /*0294*/ 	.word	0x00000000
        /*0298*/ 	.word	0x00000060
        /*029c*/ 	.short	0x010a
        /*029e*/ 	.byte	0x3f
	.zero		1


	//   ....[33]....
        /*02a0*/ 	.word	0x000081e0
        /*02a4*/ 	.word	0x000000ff
        /*02a8*/ 	.word	0x00000000
        /*02ac*/ 	.short	0x0101
        /*02ae*/ 	.byte	0x04
	.zero		1


	//   ....[34]....
        /*02b0*/ 	.word	0x000082b0
        /*02b4*/ 	.word	0x00000003
        /*02b8*/ 	.word	0x00000060
        /*02bc*/ 	.short	0x010a
        /*02be*/ 	.byte	0x3f
	.zero		1


	//   ....[35]....
        /*02c0*/ 	.word	0x00009fd0
        /*02c4*/ 	.word	0x000000ff
        /*02c8*/ 	.word	0x00000000
        /*02cc*/ 	.short	0x0101
        /*02ce*/ 	.byte	0x04
	.zero		1


	//   ....[36]....
        /*02d0*/ 	.word	0x0000a8d0
        /*02d4*/ 	.word	0x000000ff
        /*02d8*/ 	.word	0x00000000
        /*02dc*/ 	.short	0x0101
        /*02de*/ 	.byte	0x04
	.zero		1


	//   ....[37]....
        /*02e0*/ 	.word	0x0000afb0
        /*02e4*/ 	.word	0x000000ff
        /*02e8*/ 	.word	0x000000a8
        /*02ec*/ 	.short	0x010a
        /*02ee*/ 	.byte	0x04
	.zero		1


	//   ....[38]....
        /*02f0*/ 	.word	0x0000b3c0
        /*02f4*/ 	.word	0x000000ff
        /*02f8*/ 	.word	0x00000080
        /*02fc*/ 	.short	0x010a
        /*02fe*/ 	.byte	0x05
	.zero		1


	//   ....[39]....
        /*0300*/ 	.word	0x0000b4b0
        /*0304*/ 	.word	0x000000ff
        /*0308*/ 	.word	0x00000060
        /*030c*/ 	.short	0x010b
        /*030e*/ 	.byte	0x05
	.zero		1


	//   ....[40]....
        /*0310*/ 	.word	0x0000b510
        /*0314*/ 	.word	0x000000ff
        /*0318*/ 	.word	0x00000000
        /*031c*/ 	.short	0x0101
        /*031e*/ 	.byte	0x04
	.zero		1


	//   ....[41]....
        /*0320*/ 	.word	0x0000b540
        /*0324*/ 	.word	0x000000ff
        /*0328*/ 	.word	0x00000088
        /*032c*/ 	.short	0x010a
        /*032e*/ 	.byte	0x05
	.zero		1


	//   ....[42]....
        /*0330*/ 	.word	0x0000b650
        /*0334*/ 	.word	0x000000ff
        /*0338*/ 	.word	0x00000068
        /*033c*/ 	.short	0x010b
        /*033e*/ 	.byte	0x05
	.zero		1


	//   ....[43]....
        /*0340*/ 	.word	0x0000b6b0
        /*0344*/ 	.word	0x000000ff
        /*0348*/ 	.word	0x00000000
        /*034c*/ 	.short	0x0101
        /*034e*/ 	.byte	0x04
	.zero		1


	//   ....[44]....
        /*0350*/ 	.word	0x0000b6e0
        /*0354*/ 	.word	0x000000ff
        /*0358*/ 	.word	0x00000090
        /*035c*/ 	.short	0x010a
        /*035e*/ 	.byte	0x05
	.zero		1


	//   ....[45]....
        /*0360*/ 	.word	0x0000b7f0
        /*0364*/ 	.word	0x000000ff
        /*0368*/ 	.word	0x00000070
        /*036c*/ 	.short	0x010b
        /*036e*/ 	.byte	0x05
	.zero		1


	//   ....[46]....
        /*0370*/ 	.word	0x0000b850
        /*0374*/ 	.word	0x000000ff
        /*0378*/ 	.word	0x00000000
        /*037c*/ 	.short	0x0101
        /*037e*/ 	.byte	0x04
	.zero		1


	//   ....[47]....
        /*0380*/ 	.word	0x0000b880
        /*0384*/ 	.word	0x000000ff
        /*0388*/ 	.word	0x00000098
        /*038c*/ 	.short	0x010a
        /*038e*/ 	.byte	0x05
	.zero		1


	//   ....[48]....
        /*0390*/ 	.word	0x0000b990
        /*0394*/ 	.word	0x000000ff
        /*0398*/ 	.word	0x00000078
        /*039c*/ 	.short	0x010b
        /*039e*/ 	.byte	0x05
	.zero		1


	//   ....[49]....
        /*03a0*/ 	.word	0x0000ba70
        /*03a4*/ 	.word	0x000000ff
        /*03a8*/ 	.word	0x00000000
        /*03ac*/ 	.short	0x0101
        /*03ae*/ 	.byte	0x04
	.zero		1


	//   ....[50]....
        /*03b0*/ 	.word	0x0000c0c0
        /*03b4*/ 	.word	0x00000003
        /*03b8*/ 	.word	0x00000080
        /*03bc*/ 	.short	0x010a
        /*03be*/ 	.byte	0x3f
	.zero		1


	//   ....[51]....
        /*03c0*/ 	.word	0x0000c100
        /*03c4*/ 	.word	0x00000003
        /*03c8*/ 	.word	0x00000088
        /*03cc*/ 	.short	0x010a
        /*03ce*/ 	.byte	0x3f
	.zero		1


	//   ....[52]....
        /*03d0*/ 	.word	0x0000c140
        /*03d4*/ 	.word	0x00000003
        /*03d8*/ 	.word	0x00000090
        /*03dc*/ 	.short	0x010a
        /*03de*/ 	.byte	0x3f
	.zero		1


	//   ....[53]....
        /*03e0*/ 	.word	0x0000c190
        /*03e4*/ 	.word	0x00000003
        /*03e8*/ 	.word	0x00000098
        /*03ec*/ 	.short	0x010a
        /*03ee*/ 	.byte	0x3f
	.zero		1


	//   ....[54]....
        /*03f0*/ 	.word	0x0000c4c0
        /*03f4*/ 	.word	0x0000000f
        /*03f8*/ 	.word	0x00000030
        /*03fc*/ 	.short	0x010a
        /*03fe*/ 	.byte	0x3f
	.zero		1


	//   ....[55]....
        /*0400*/ 	.word	0x0000c810
        /*0404*/ 	.word	0x00000006
        /*0408*/ 	.word	0x000000a8
        /*040c*/ 	.short	0x0101
        /*040e*/ 	.byte	0x3f
	.zero		1


	//   ....[56]....
        /*0410*/ 	.word	0x0000cf50
        /*0414*/ 	.word	0x00000007
        /*0418*/ 	.word	0x00000000
        /*041c*/ 	.short	0x010a
        /*041e*/ 	.byte	0x3f
	.zero		1


	//   ....[57]....
        /*0420*/ 	.word	0x0000cfd0
        /*0424*/ 	.word	0x00000009
        /*0428*/ 	.word	0x00000000
        /*042c*/ 	.short	0x010a
        /*042e*/ 	.byte	0x3f
	.zero		1


	//   ....[58]....
        /*0430*/ 	.word	0x0000d060
        /*0434*/ 	.word	0x00000006
        /*0438*/ 	.word	0x00000000
        /*043c*/ 	.short	0x010a
        /*043e*/ 	.byte	0x3f
	.zero		1


	//   ....[59]....
        /*0440*/ 	.word	0x0000d0f0
        /*0444*/ 	.word	0x00000009
        /*0448*/ 	.word	0x00000000
        /*044c*/ 	.short	0x010a
        /*044e*/ 	.byte	0x3f
	.zero		1


	//   ....[60]....
        /*0450*/ 	.word	0x0000d180
        /*0454*/ 	.word	0x00000006
        /*0458*/ 	.word	0x00000000
        /*045c*/ 	.short	0x010a
        /*045e*/ 	.byte	0x3f
	.zero		1


	//   ....[61]....
        /*0460*/ 	.word	0x0000d210
        /*0464*/ 	.word	0x00000003
        /*0468*/ 	.word	0x00000000
        /*046c*/ 	.short	0x010a
        /*046e*/ 	.byte	0x3f
	.zero		1


	//   ....[62]....
        /*0470*/ 	.word	0x0000d270
        /*0474*/ 	.word	0x00000003
        /*0478*/ 	.word	0x00000000
        /*047c*/ 	.short	0x010a
        /*047e*/ 	.byte	0x3f
	.zero		1


	//   ....[63]....
        /*0480*/ 	.word	0x0000d2d0
        /*0484*/ 	.word	0x00000004
        /*0488*/ 	.word	0x00000000
        /*048c*/ 	.short	0x010a
        /*048e*/ 	.byte	0x3f
	.zero		1


	//   ....[64]....
        /*0490*/ 	.word	0x0000d330
        /*0494*/ 	.word	0x00000004
        /*0498*/ 	.word	0x00000060
        /*049c*/ 	.short	0x010a
        /*049e*/ 	.byte	0x3f
	.zero		1


	//   ....[65]....
        /*04a0*/ 	.word	0x0000d380
        /*04a4*/ 	.word	0x00000000
        /*04a8*/ 	.word	0x00000060
        /*04ac*/ 	.short	0x010a
        /*04ae*/ 	.byte	0x3f
	.zero		1


	//   ....[66]....
        /*04b0*/ 	.word	0x0000d3d0
        /*04b4*/ 	.word	0x00000000
        /*04b8*/ 	.word	0x00000060
        /*04bc*/ 	.short	0x010a
        /*04be*/ 	.byte	0x3f
	.zero		1


	//   ....[67]....
        /*04c0*/ 	.word	0x0000d420
        /*04c4*/ 	.word	0x00000003
        /*04c8*/ 	.word	0x00000060
        /*04cc*/ 	.short	0x010a
        /*04ce*/ 	.byte	0x3f
	.zero		1


	//   ....[68]....
        /*04d0*/ 	.word	0x0000d480
        /*04d4*/ 	.word	0x00000003
        /*04d8*/ 	.word	0x000000a8
        /*04dc*/ 	.short	0x010a
        /*04de*/ 	.byte	0x3f
	.zero		1


	//   ....[69]....
        /*04e0*/ 	.word	0x0000d4e0
        /*04e4*/ 	.word	0x00000005
        /*04e8*/ 	.word	0x00000080
        /*04ec*/ 	.short	0x010a
        /*04ee*/ 	.byte	0x3f
	.zero		1


	//   ....[70]....
        /*04f0*/ 	.word	0x0000d540
        /*04f4*/ 	.word	0x00000005
        /*04f8*/ 	.word	0x00000088
        /*04fc*/ 	.short	0x010a
        /*04fe*/ 	.byte	0x3f
	.zero		1


	//   ....[71]....
        /*0500*/ 	.word	0x0000d5a0
        /*0504*/ 	.word	0x00000005
        /*0508*/ 	.word	0x00000090
        /*050c*/ 	.short	0x010a
        /*050e*/ 	.byte	0x3f
	.zero		1


	//   ....[72]....
        /*0510*/ 	.word	0x0000d600
        /*0514*/ 	.word	0x00000005
        /*0518*/ 	.word	0x00000098
        /*051c*/ 	.short	0x010a
        /*051e*/ 	.byte	0x3f
	.zero		1


	//   ....[73]....
        /*0520*/ 	.word	0x0000d650
        /*0524*/ 	.word	0x00000003
        /*0528*/ 	.word	0x00000080
        /*052c*/ 	.short	0x010a
        /*052e*/ 	.byte	0x3f
	.zero		1


	//   ....[74]....
        /*0530*/ 	.word	0x0000d6a0
        /*0534*/ 	.word	0x00000003
        /*0538*/ 	.word	0x00000088
        /*053c*/ 	.short	0x010a
        /*053e*/ 	.byte	0x3f
	.zero		1


	//   ....[75]....
        /*0540*/ 	.word	0x0000d6f0
        /*0544*/ 	.word	0x00000003
        /*0548*/ 	.word	0x00000090
        /*054c*/ 	.short	0x010a
        /*054e*/ 	.byte	0x3f
	.zero		1


	//   ....[76]....
        /*0550*/ 	.word	0x0000d7c0
        /*0554*/ 	.word	0x0000000f
        /*0558*/ 	.word	0x00000030
        /*055c*/ 	.short	0x010a
        /*055e*/ 	.byte	0x3f
	.zero		1


	//   ....[77]....
        /*0560*/ 	.word	0x0000d890
        /*0564*/ 	.word	0x00000007
        /*0568*/ 	.word	0x00000000
        /*056c*/ 	.short	0x010a
        /*056e*/ 	.byte	0x3f
	.zero		1


	//   ....[78]....
        /*0570*/ 	.word	0x0000d8e0
        /*0574*/ 	.word	0x00000009
        /*0578*/ 	.word	0x00000000
        /*057c*/ 	.short	0x010a
        /*057e*/ 	.byte	0x3f
	.zero		1


	//   ....[79]....
        /*0580*/ 	.word	0x0000d930
        /*0584*/ 	.word	0x00000006
        /*0588*/ 	.word	0x00000000
        /*058c*/ 	.short	0x010a
        /*058e*/ 	.byte	0x3f
	.zero		1


	//   ....[80]....
        /*0590*/ 	.word	0x0000d980
        /*0594*/ 	.word	0x00000009
        /*0598*/ 	.word	0x00000000
        /*059c*/ 	.short	0x010a
        /*059e*/ 	.byte	0x3f
	.zero		1


	//   ....[81]....
        /*05a0*/ 	.word	0x0000d9d0
        /*05a4*/ 	.word	0x00000006
        /*05a8*/ 	.word	0x00000000
        /*05ac*/ 	.short	0x010a
        /*05ae*/ 	.byte	0x3f
	.zero		1


	//----- nvinfo : EIATTR_NUM_MBARRIERS
	.align		4
.L_40:
        /*05b0*/ 	.byte	0x03, 0x38
        /*05b2*/ 	.short	0x0016


	//----- nvinfo : EIATTR_EXIT_INSTR_OFFSETS
	.align		4
        /*05b4*/ 	.byte	0x04, 0x1c
        /*05b6*/ 	.short	(.L_42 - .L_41)


	//   ....[0]....
.L_41:
        /*05b8*/ 	.word	0x0000d260


	//----- nvinfo : EIATTR_MAX_THREADS
	.align		4
.L_42:
        /*05bc*/ 	.byte	0x04, 0x05
        /*05be*/ 	.short	(.L_44 - .L_43)
.L_43:
        /*05c0*/ 	.word	0x00000180
        /*05c4*/ 	.word	0x00000001
        /*05c8*/ 	.word	0x00000001


	//----- nvinfo : EIATTR_CRS_STACK_SIZE
	.align		4
.L_44:
        /*05cc*/ 	.byte	0x04, 0x1e
        /*05ce*/ 	.short	(.L_46 - .L_45)
.L_45:
        /*05d0*/ 	.word	0x00000000


	//----- nvinfo : EIATTR_CBANK_PARAM_SIZE
	.align		4
.L_46:
        /*05d4*/ 	.byte	0x03, 0x19
        /*05d6*/ 	.short	0x0770


	//----- nvinfo : EIATTR_PARAM_CBANK
	.align		4
        /*05d8*/ 	.byte	0x04, 0x0a
        /*05da*/ 	.short	(.L_48 - .L_47)
	.align		4
.L_47:
        /*05dc*/ 	.word	index@(.nv.constant0._ZN7cutlass13device_kernelINS_4gemm6kernel13GemmUniversalIN4cute5tupleIJiiiiEEENS1_10collective13CollectiveMmaINS1_34MainloopSm90TmaGmmaWarpSpecializedILi6ENS5_IJNS4_1CILi1EEESB_SB_EEENS1_35KernelTmaWarpSpecializedCooperativeEEENS5_IJNSA_ILi128EEESF_NSA_ILi64EEEEEENS_10bfloat16_tENS5_IJlSB_lEEESI_SJ_NS4_8TiledMMAINS4_8MMA_AtomIJNS4_4SM904GMMA28MMA_64x128x16_F32BF16BF16_SSILNSN_5MajorE0ELSP_0ELNSN_7ScaleInE1ELSQ_1EEEEEENS4_6LayoutINS5_IJNSA_ILi2EEESB_SB_EEENS5_IJSB_NSA_ILi0EEESW_EEEEENS5_IJNS4_10UnderscoreESZ_SZ_EEEEENS4_13SM90_TMA_LOADENS4_14ComposedLayoutINS4_7SwizzleILi3ELi4ELi3EEENS4_18smem_ptr_flag_bitsILi16EEENST_INS5_IJNSA_ILi8EEESG_EEENS5_IJSG_SB_EEEEEEEvNS4_8identityES12_S1C_vS1D_EENS_8epilogue10collective18CollectiveEpilogueINS1F_22Sm90TmaWarpSpecializedILi4ELi2ELi16ELb1ELb0EEEJSH_NS5_IJSF_NSA_ILi32EEEEEESI_SJ_SI_SJ_NS1F_6fusion15FusionCallbacksIS1J_NS1M_13LinCombEltActINS1F_6thread7SigmoidESI_fSI_fLNS_15FloatRoundStyleE2EEESH_S1L_JEEES12_NS13_INS14_ILi2ELi4ELi3EEES17_NST_INS5_IJS18_S1K_EEENS5_IJS1K_SB_EEEEEEENS4_17SM75_U32x4_LDSM_NENS4_14SM90_TMA_STOREES1Y_NS4_17SM90_U32x4_STSM_NENS4_9Copy_AtomIJS21_NS_6half_tEEEEvEEEvvEEEEvNT_6ParamsE)
        /*05e0*/ 	.short	0x0210
        /*05e2*/ 	.short	0x0770


	//----- nvinfo : EIATTR_SW_WAR
	.align		4
.L_48:
        /*05e4*/ 	.byte	0x04, 0x36
        /*05e6*/ 	.short	(.L_50 - .L_49)
.L_49:
        /*05e8*/ 	.word	0x00000008
.L_50:


//--------------------- .nv.callgraph             --------------------------
	.section	.nv.callgraph,"",@"SHT_CUDA_CALLGRAPH"
	.align	4
	.sectionentsize	8
	.align		4
        /*0000*/ 	.word	0x00000000
	.align		4
        /*0004*/ 	.word	0xffffffff
	.align		4
        /*0008*/ 	.word	index@(_ZN7cutlass13device_kernelINS_4gemm6kernel13GemmUniversalIN4cute5tupleIJiiiiEEENS1_10collective13CollectiveMmaINS1_34MainloopSm90TmaGmmaWarpSpecializedILi6ENS5_IJNS4_1CILi1EEESB_SB_EEENS1_35KernelTmaWarpSpecializedCooperativeEEENS5_IJNSA_ILi128EEESF_NSA_ILi64EEEEEENS_10bfloat16_tENS5_IJlSB_lEEESI_SJ_NS4_8TiledMMAINS4_8MMA_AtomIJNS4_4SM904GMMA28MMA_64x128x16_F32BF16BF16_SSILNSN_5MajorE0ELSP_0ELNSN_7ScaleInE1ELSQ_1EEEEEENS4_6LayoutINS5_IJNSA_ILi2EEESB_SB_EEENS5_IJSB_NSA_ILi0EEESW_EEEEENS5_IJNS4_10UnderscoreESZ_SZ_EEEEENS4_13SM90_TMA_LOADENS4_14ComposedLayoutINS4_7SwizzleILi3ELi4ELi3EEENS4_18smem_ptr_flag_bitsILi16EEENST_INS5_IJNSA_ILi8EEESG_EEENS5_IJSG_SB_EEEEEEEvNS4_8identityES12_S1C_vS1D_EENS_8epilogue10collective18CollectiveEpilogueINS1F_22Sm90TmaWarpSpecializedILi4ELi2ELi16ELb1ELb0EEEJSH_NS5_IJSF_NSA_ILi32EEEEEESI_SJ_SI_SJ_NS1F_6fusion15FusionCallbacksIS1J_NS1M_13LinCombEltActINS1F_6thread7SigmoidESI_fSI_fLNS_15FloatRoundStyleE2EEESH_S1L_JEEES12_NS13_INS14_ILi2ELi4ELi3EEES17_NST_INS5_IJS18_S1K_EEENS5_IJS1K_SB_EEEEEEENS4_17SM75_U32x4_LDSM_NENS4_14SM90_TMA_STOREES1Y_NS4_17SM90_U32x4_STSM_NENS4_9Copy_AtomIJS21_NS_6half_tEEEEvEEEvvEEEEvNT_6ParamsE)
	.align		4
        /*000c*/ 	.word	index@(__assertfail)
	.align		4
        /*0010*/ 	.word	0x00000000
	.align		4
        /*0014*/ 	.word	0xfffffffe
	.align		4
        /*0018*/ 	.word	0x00000000
	.align		4
        /*001c*/ 	.word	0xfffffffd
	.align		4
        /*0020*/ 	.word	0x00000000
	.align		4
        /*0024*/ 	.word	0xfffffffc


//--------------------- .nv.constant4             --------------------------
	.section	.nv.constant4,"a",@progbits
	.align	8
	.align		8
.nv.constant4:
        /*0000*/ 	.dword	__assertfail
	.align		8
        /*0008*/ 	.dword	__unnamed_1
	.align		8
        /*0010*/ 	.dword	__unnamed_2
	.align		8
        /*0018*/ 	.dword	_ZN39_INTERNAL_d274e1af_4_k_cu_a31efc14_37054cuda3std3__45__cpo5beginE
	.align		8
        /*0020*/ 	.dword	_ZN39_INTERNAL_d274e1af_4_k_cu_a31efc14_37054cuda3std3__45__cpo3endE
	.align		8
        /*0028*/ 	.dword	_ZN39_INTERNAL_d274e1af_4_k_cu_a31efc14_37054cuda3std3__45__cpo6cbeginE
	.align		8
        /*0030*/ 	.dword	_ZN39_INTERNAL_d274e1af_4_k_cu_a31efc14_37054cuda3std3__45__cpo4cendE
	.align		8
        /*0038*/ 	.dword	_ZN39_INTERNAL_d274e1af_4_k_cu_a31efc14_37054cuda3std3__441_GLOBAL__N__d274e1af_4_k_cu_a31efc14_37056ignoreE
	.align		8
        /*0040*/ 	.dword	_ZN39_INTERNAL_d274e1af_4_k_cu_a31efc14_37054cuda3std3__419piecewise_constructE
	.align		8
        /*0048*/ 	.dword	_ZN39_INTERNAL_d274e1af_4_k_cu_a31efc14_37054cuda3std3__48in_placeE
	.align		8
        /*0050*/ 	.dword	_ZN39_INTERNAL_d274e1af_4_k_cu_a31efc14_37054cuda3std6ranges3__45__cpo4swapE
	.align		8
        /*0058*/ 	.dword	_ZN39_INTERNAL_d274e1af_4_k_cu_a31efc14_37054cuda3std6ranges3__45__cpo9iter_moveE
	.align		8
        /*0060*/ 	.dword	_ZN39_INTERNAL_d274e1af_4_k_cu_a31efc14_37054cute7productE
	.align		8
        /*0068*/ 	.dword	_ZN39_INTERNAL_d274e1af_4_k_cu_a31efc14_37054cute1_E
	.align		8
        /*0070*/ 	.dword	$str$22
	.align		8
        /*0078*/ 	.dword	$str$23
	.align		8
        /*0080*/ 	.dword	$str$26
	.align		8
        /*0088*/ 	.dword	$str$27


//--------------------- .text._ZN7cutlass13device_kernelINS_4gemm6kernel13GemmUniversalIN4cute5tupleIJiiiiEEENS1_10collective13CollectiveMmaINS1_34MainloopSm90TmaGmmaWarpSpecializedILi6ENS5_IJNS4_1CILi1EEESB_SB_EEENS1_35KernelTmaWarpSpecializedCooperativeEEENS5_IJNSA_ILi128EEESF_NSA_ILi64EEEEEENS_10bfloat16_tENS5_IJlSB_lEEESI_SJ_NS4_8TiledMMAINS4_8MMA_AtomIJNS4_4SM904GMMA28MMA_64x128x16_F32BF16BF16_SSILNSN_5MajorE0ELSP_0ELNSN_7ScaleInE1ELSQ_1EEEEEENS4_6LayoutINS5_IJNSA_ILi2EEESB_SB_EEENS5_IJSB_NSA_ILi0EEESW_EEEEENS5_IJNS4_10UnderscoreESZ_SZ_EEEEENS4_13SM90_TMA_LOADENS4_14ComposedLayoutINS4_7SwizzleILi3ELi4ELi3EEENS4_18smem_ptr_flag_bitsILi16EEENST_INS5_IJNSA_ILi8EEESG_EEENS5_IJSG_SB_EEEEEEEvNS4_8identityES12_S1C_vS1D_EENS_8epilogue10collective18CollectiveEpilogueINS1F_22Sm90TmaWarpSpecializedILi4ELi2ELi16ELb1ELb0EEEJSH_NS5_IJSF_NSA_ILi32EEEEEESI_SJ_SI_SJ_NS1F_6fusion15FusionCallbacksIS1J_NS1M_13LinCombEltActINS1F_6thread7SigmoidESI_fSI_fLNS_15FloatRoundStyleE2EEESH_S1L_JEEES12_NS13_INS14_ILi2ELi4ELi3EEES17_NST_INS5_IJS18_S1K_EEENS5_IJS1K_SB_EEEEEEENS4_17SM75_U32x4_LDSM_NENS4_14SM90_TMA_STOREES1Y_NS4_17SM90_U32x4_STSM_NENS4_9Copy_AtomIJS21_NS_6half_tEEEEvEEEvvEEEEvNT_6ParamsE --------------------------
	.section	.text._ZN7cutlass13device_kernelINS_4gemm6kernel13GemmUniversalIN4cute5tupleIJiiiiEEENS1_10collective13CollectiveMmaINS1_34MainloopSm90TmaGmmaWarpSpecializedILi6ENS5_IJNS4_1CILi1EEESB_SB_EEENS1_35KernelTmaWarpSpecializedCooperativeEEENS5_IJNSA_ILi128EEESF_NSA_ILi64EEEEEENS_10bfloat16_tENS5_IJlSB_lEEESI_SJ_NS4_8TiledMMAINS4_8MMA_AtomIJNS4_4SM904GMMA28MMA_64x128x16_F32BF16BF16_SSILNSN_5MajorE0ELSP_0ELNSN_7ScaleInE1ELSQ_1EEEEEENS4_6LayoutINS5_IJNSA_ILi2EEESB_SB_EEENS5_IJSB_NSA_ILi0EEESW_EEEEENS5_IJNS4_10UnderscoreESZ_SZ_EEEEENS4_13SM90_TMA_LOADENS4_14ComposedLayoutINS4_7SwizzleILi3ELi4ELi3EEENS4_18smem_ptr_flag_bitsILi16EEENST_INS5_IJNSA_ILi8EEESG_EEENS5_IJSG_SB_EEEEEEEvNS4_8identityES12_S1C_vS1D_EENS_8epilogue10collective18CollectiveEpilogueINS1F_22Sm90TmaWarpSpecializedILi4ELi2ELi16ELb1ELb0EEEJSH_NS5_IJSF_NSA_ILi32EEEEEESI_SJ_SI_SJ_NS1F_6fusion15FusionCallbacksIS1J_NS1M_13LinCombEltActINS1F_6thread7SigmoidESI_fSI_fLNS_15FloatRoundStyleE2EEESH_S1L_JEEES12_NS13_INS14_ILi2ELi4ELi3EEES17_NST_INS5_IJS18_S1K_EEENS5_IJS1K_SB_EEEEEEENS4_17SM75_U32x4_LDSM_NENS4_14SM90_TMA_STOREES1Y_NS4_17SM90_U32x4_STSM_NENS4_9Copy_AtomIJS21_NS_6half_tEEEEvEEEvvEEEEvNT_6ParamsE,"ax",@progbits
	.align	128
.text._ZN7cutlass13device_kernelINS_4gemm6kernel13GemmUniversalIN4cute5tupleIJiiiiEEENS1_10collective13CollectiveMmaINS1_34MainloopSm90TmaGmmaWarpSpecializedILi6ENS5_IJNS4_1CILi1EEESB_SB_EEENS1_35KernelTmaWarpSpecializedCooperativeEEENS5_IJNSA_ILi128EEESF_NSA_ILi64EEEEEENS_10bfloat16_tENS5_IJlSB_lEEESI_SJ_NS4_8TiledMMAINS4_8MMA_AtomIJNS4_4SM904GMMA28MMA_64x128x16_F32BF16BF16_SSILNSN_5MajorE0ELSP_0ELNSN_7ScaleInE1ELSQ_1EEEEEENS4_6LayoutINS5_IJNSA_ILi2EEESB_SB_EEENS5_IJSB_NSA_ILi0EEESW_EEEEENS5_IJNS4_10UnderscoreESZ_SZ_EEEEENS4_13SM90_TMA_LOADENS4_14ComposedLayoutINS4_7SwizzleILi3ELi4ELi3EEENS4_18smem_ptr_flag_bitsILi16EEENST_INS5_IJNSA_ILi8EEESG_EEENS5_IJSG_SB_EEEEEEEvNS4_8identityES12_S1C_vS1D_EENS_8epilogue10collective18CollectiveEpilogueINS1F_22Sm90TmaWarpSpecializedILi4ELi2ELi16ELb1ELb0EEEJSH_NS5_IJSF_NSA_ILi32EEEEEESI_SJ_SI_SJ_NS1F_6fusion15FusionCallbacksIS1J_NS1M_13LinCombEltActINS1F_6thread7SigmoidESI_fSI_fLNS_15FloatRoundStyleE2EEESH_S1L_JEEES12_NS13_INS14_ILi2ELi4ELi3EEES17_NST_INS5_IJS18_S1K_EEENS5_IJS1K_SB_EEEEEEENS4_17SM75_U32x4_LDSM_NENS4_14SM90_TMA_STOREES1Y_NS4_17SM90_U32x4_STSM_NENS4_9Copy_AtomIJS21_NS_6half_tEEEEvEEEvvEEEEvNT_6ParamsE:
        .type           _ZN7cutlass13device_kernelINS_4gemm6kernel13GemmUniversalIN4cute5tupleIJiiiiEEENS1_10collective13CollectiveMmaINS1_34MainloopSm90TmaGmmaWarpSpecializedILi6ENS5_IJNS4_1CILi1EEESB_SB_EEENS1_35KernelTmaWarpSpecializedCooperativeEEENS5_IJNSA_ILi128EEESF_NSA_ILi64EEEEEENS_10bfloat16_tENS5_IJlSB_lEEESI_SJ_NS4_8TiledMMAINS4_8MMA_AtomIJNS4_4SM904GMMA28MMA_64x128x16_F32BF16BF16_SSILNSN_5MajorE0ELSP_0ELNSN_7ScaleInE1ELSQ_1EEEEEENS4_6LayoutINS5_IJNSA_ILi2EEESB_SB_EEENS5_IJSB_NSA_ILi0EEESW_EEEEENS5_IJNS4_10UnderscoreESZ_SZ_EEEEENS4_13SM90_TMA_LOADENS4_14ComposedLayoutINS4_7SwizzleILi3ELi4ELi3EEENS4_18smem_ptr_flag_bitsILi16EEENST_INS5_IJNSA_ILi8EEESG_EEENS5_IJSG_SB_EEEEEEEvNS4_8identityES12_S1C_vS1D_EENS_8epilogue10collective18CollectiveEpilogueINS1F_22Sm90TmaWarpSpecializedILi4ELi2ELi16ELb1ELb0EEEJSH_NS5_IJSF_NSA_ILi32EEEEEESI_SJ_SI_SJ_NS1F_6fusion15FusionCallbacksIS1J_NS1M_13LinCombEltActINS1F_6thread7SigmoidESI_fSI_fLNS_15FloatRoundStyleE2EEESH_S1L_JEEES12_NS13_INS14_ILi2ELi4ELi3EEES17_NST_INS5_IJS18_S1K_EEENS5_IJS1K_SB_EEEEEEENS4_17SM75_U32x4_LDSM_NENS4_14SM90_TMA_STOREES1Y_NS4_17SM90_U32x4_STSM_NENS4_9Copy_AtomIJS21_NS_6half_tEEEEvEEEvvEEEEvNT_6ParamsE,@function
        .size           _ZN7cutlass13device_kernelINS_4gemm6kernel13GemmUniversalIN4cute5tupleIJiiiiEEENS1_10collective13CollectiveMmaINS1_34MainloopSm90TmaGmmaWarpSpecializedILi6ENS5_IJNS4_1CILi1EEESB_SB_EEENS1_35KernelTmaWarpSpecializedCooperativeEEENS5_IJNSA_ILi128EEESF_NSA_ILi64EEEEEENS_10bfloat16_tENS5_IJlSB_lEEESI_SJ_NS4_8TiledMMAINS4_8MMA_AtomIJNS4_4SM904GMMA28MMA_64x128x16_F32BF16BF16_SSILNSN_5MajorE0ELSP_0ELNSN_7ScaleInE1ELSQ_1EEEEEENS4_6LayoutINS5_IJNSA_ILi2EEESB_SB_EEENS5_IJSB_NSA_ILi0EEESW_EEEEENS5_IJNS4_10UnderscoreESZ_SZ_EEEEENS4_13SM90_TMA_LOADENS4_14ComposedLayoutINS4_7SwizzleILi3ELi4ELi3EEENS4_18smem_ptr_flag_bitsILi16EEENST_INS5_IJNSA_ILi8EEESG_EEENS5_IJSG_SB_EEEEEEEvNS4_8identityES12_S1C_vS1D_EENS_8epilogue10collective18CollectiveEpilogueINS1F_22Sm90TmaWarpSpecializedILi4ELi2ELi16ELb1ELb0EEEJSH_NS5_IJSF_NSA_ILi32EEEEEESI_SJ_SI_SJ_NS1F_6fusion15FusionCallbacksIS1J_NS1M_13LinCombEltActINS1F_6thread7SigmoidESI_fSI_fLNS_15FloatRoundStyleE2EEESH_S1L_JEEES12_NS13_INS14_ILi2ELi4ELi3EEES17_NST_INS5_IJS18_S1K_EEENS5_IJS1K_SB_EEEEEEENS4_17SM75_U32x4_LDSM_NENS4_14SM90_TMA_STOREES1Y_NS4_17SM90_U32x4_STSM_NENS4_9Copy_AtomIJS21_NS_6half_tEEEEvEEEvvEEEEvNT_6ParamsE,(.L_x_385 - _ZN7cutlass13device_kernelINS_4gemm6kernel13GemmUniversalIN4cute5tupleIJiiiiEEENS1_10collective13CollectiveMmaINS1_34MainloopSm90TmaGmmaWarpSpecializedILi6ENS5_IJNS4_1CILi1EEESB_SB_EEENS1_35KernelTmaWarpSpecializedCooperativeEEENS5_IJNSA_ILi128EEESF_NSA_ILi64EEEEEENS_10bfloat16_tENS5_IJlSB_lEEESI_SJ_NS4_8TiledMMAINS4_8MMA_AtomIJNS4_4SM904GMMA28MMA_64x128x16_F32BF16BF16_SSILNSN_5MajorE0ELSP_0ELNSN_7ScaleInE1ELSQ_1EEEEEENS4_6LayoutINS5_IJNSA_ILi2EEESB_SB_EEENS5_IJSB_NSA_ILi0EEESW_EEEEENS5_IJNS4_10UnderscoreESZ_SZ_EEEEENS4_13SM90_TMA_LOADENS4_14ComposedLayoutINS4_7SwizzleILi3ELi4ELi3EEENS4_18smem_ptr_flag_bitsILi16EEENST_INS5_IJNSA_ILi8EEESG_EEENS5_IJSG_SB_EEEEEEEvNS4_8identityES12_S1C_vS1D_EENS_8epilogue10collective18CollectiveEpilogueINS1F_22Sm90TmaWarpSpecializedILi4ELi2ELi16ELb1ELb0EEEJSH_NS5_IJSF_NSA_ILi32EEEEEESI_SJ_SI_SJ_NS1F_6fusion15FusionCallbacksIS1J_NS1M_13LinCombEltActINS1F_6thread7SigmoidESI_fSI_fLNS_15FloatRoundStyleE2EEESH_S1L_JEEES12_NS13_INS14_ILi2ELi4ELi3EEES17_NST_INS5_IJS18_S1K_EEENS5_IJS1K_SB_EEEEEEENS4_17SM75_U32x4_LDSM_NENS4_14SM90_TMA_STOREES1Y_NS4_17SM90_U32x4_STSM_NENS4_9Copy_AtomIJS21_NS_6half_tEEEEvEEEvvEEEEvNT_6ParamsE)
        .other          _ZN7cutlass13device_kernelINS_4gemm6kernel13GemmUniversalIN4cute5tupleIJiiiiEEENS1_10collective13CollectiveMmaINS1_34MainloopSm90TmaGmmaWarpSpecializedILi6ENS5_IJNS4_1CILi1EEESB_SB_EEENS1_35KernelTmaWarpSpecializedCooperativeEEENS5_IJNSA_ILi128EEESF_NSA_ILi64EEEEEENS_10bfloat16_tENS5_IJlSB_lEEESI_SJ_NS4_8TiledMMAINS4_8MMA_AtomIJNS4_4SM904GMMA28MMA_64x128x16_F32BF16BF16_SSILNSN_5MajorE0ELSP_0ELNSN_7ScaleInE1ELSQ_1EEEEEENS4_6LayoutINS5_IJNSA_ILi2EEESB_SB_EEENS5_IJSB_NSA_ILi0EEESW_EEEEENS5_IJNS4_10UnderscoreESZ_SZ_EEEEENS4_13SM90_TMA_LOADENS4_14ComposedLayoutINS4_7SwizzleILi3ELi4ELi3EEENS4_18smem_ptr_flag_bitsILi16EEENST_INS5_IJNSA_ILi8EEESG_EEENS5_IJSG_SB_EEEEEEEvNS4_8identityES12_S1C_vS1D_EENS_8epilogue10collective18CollectiveEpilogueINS1F_22Sm90TmaWarpSpecializedILi4ELi2ELi16ELb1ELb0EEEJSH_NS5_IJSF_NSA_ILi32EEEEEESI_SJ_SI_SJ_NS1F_6fusion15FusionCallbacksIS1J_NS1M_13LinCombEltActINS1F_6thread7SigmoidESI_fSI_fLNS_15FloatRoundStyleE2EEESH_S1L_JEEES12_NS13_INS14_ILi2ELi4ELi3EEES17_NST_INS5_IJS18_S1K_EEENS5_IJS1K_SB_EEEEEEENS4_17SM75_U32x4_LDSM_NENS4_14SM90_TMA_STOREES1Y_NS4_17SM90_U32x4_STSM_NENS4_9Copy_AtomIJS21_NS_6half_tEEEEvEEEvvEEEEvNT_6ParamsE,@"STO_CUDA_ENTRY STV_DEFAULT"
_ZN7cutlass13device_kernelINS_4gemm6kernel13GemmUniversalIN4cute5tupleIJiiiiEEENS1_10collective13CollectiveMmaINS1_34MainloopSm90TmaGmmaWarpSpecializedILi6ENS5_IJNS4_1CILi1EEESB_SB_EEENS1_35KernelTmaWarpSpecializedCooperativeEEENS5_IJNSA_ILi128EEESF_NSA_ILi64EEEEEENS_10bfloat16_tENS5_IJlSB_lEEESI_SJ_NS4_8TiledMMAINS4_8MMA_AtomIJNS4_4SM904GMMA28MMA_64x128x16_F32BF16BF16_SSILNSN_5MajorE0ELSP_0ELNSN_7ScaleInE1ELSQ_1EEEEEENS4_6LayoutINS5_IJNSA_ILi2EEESB_SB_EEENS5_IJSB_NSA_ILi0EEESW_EEEEENS5_IJNS4_10UnderscoreESZ_SZ_EEEEENS4_13SM90_TMA_LOADENS4_14ComposedLayoutINS4_7SwizzleILi3ELi4ELi3EEENS4_18smem_ptr_flag_bitsILi16EEENST_INS5_IJNSA_ILi8EEESG_EEENS5_IJSG_SB_EEEEEEEvNS4_8identityES12_S1C_vS1D_EENS_8epilogue10collective18CollectiveEpilogueINS1F_22Sm90TmaWarpSpecializedILi4ELi2ELi16ELb1ELb0EEEJSH_NS5_IJSF_NSA_ILi32EEEEEESI_SJ_SI_SJ_NS1F_6fusion15FusionCallbacksIS1J_NS1M_13LinCombEltActINS1F_6thread7SigmoidESI_fSI_fLNS_15FloatRoundStyleE2EEESH_S1L_JEEES12_NS13_INS14_ILi2ELi4ELi3EEES17_NST_INS5_IJS18_S1K_EEENS5_IJS1K_SB_EEEEEEENS4_17SM75_U32x4_LDSM_NENS4_14SM90_TMA_STOREES1Y_NS4_17SM90_U32x4_STSM_NENS4_9Copy_AtomIJS21_NS_6half_tEEEEvEEEvvEEEEvNT_6ParamsE:
[----:B------:R-:W1:Y:S01]  /*0000*/  LDC R1, c[0x0][0x28] ;  /* 0x00000a00ff017b82 */ /* 0x000e620000000800 */
[----:B------:R-:W2:Y:S07]  /*0010*/  S2R R3, SR_TID.X ;  /* 0x0000000000037919 */ /* 0x000eae0000002100 */
[----:B------:R-:W3:Y:S01]  /*0020*/  LDC.64 R4, c[0x0][0x588] ;  /* 0x00016200ff047b82 */ /* 0x000ee20000000a00 */
[----:B------:R-:W-:Y:S01]  /*0030*/  ELECT P0, URZ, PT ;  /* 0x00000000003f782f */ /* 0x000fe20003800000 */
[----:B------:R-:W-:Y:S01]  /*0040*/  BSSY B0, `(.L_x_0) ;  /* 0x0000016000007945 */ /* 0x000fe20003800000 */
[----:B--2---:R-:W-:-:S02]  /*0050*/  SHF.R.U32.HI R11, RZ, 0x5, R3 ;  /* 0x00000005ff0b7819 */ /* 0x004fc40000011603 */
[----:B------:R-:W-:-:S03]  /*0060*/  SHF.R.U32.HI R2, RZ, 0x7, R3 ;  /* 0x00000007ff027819 */ /* 0x000fc60000011603 */
[----:B------:R-:W2:Y:S04]  /*0070*/  SHFL.IDX PT, R0, R11, RZ, 0x1f ;  /* 0x00001fff0b007589 */ /* 0x000ea800000e0000 */
[----:B------:R4:W1:Y:S01]  /*0080*/  SHFL.IDX PT, R12, R2, RZ, 0x1f ;  /* 0x00001fff020c7589 */ /* 0x00086200000e0000 */
[----:B--2---:R-:W-:Y:S02]  /*0090*/  ISETP.NE.OR P0, PT, R0, RZ, !P0 ;  /* 0x000000ff0000720c */ /* 0x004fe40004705670 */
[----:B------:R-:W-:-:S11]  /*00a0*/  SHF.R.S32.HI R7, RZ, 0x1f, R0 ;  /* 0x0000001fff077819 */ /* 0x000fd60000011400 */
[----:B-1-34-:R-:W-:Y:S05]  /*00b0*/  @P0 BRA `(.L_x_1) ;  /* 0x0000000000380947 */ /* 0x01afea0003800000 */
[----:B------:R-:W-:Y:S02]  /*00c0*/  ULDC.64 UR4, c[0x0][0x198] ;  /* 0x0000660000047ab9 */ /* 0x000fe40000000a00 */
[----:B------:R-:W-:Y:S02]  /*00d0*/  UIADD3 UR6, UP0, UR4, 0xf0, URZ ;  /* 0x000000f004067890 */ /* 0x000fe4000ff1e03f */
[----:B------:R-:W-:Y:S02]  /*00e0*/  UIADD3 UR8, UP1, UR4, 0x1f0, URZ ;  /* 0x000001f004087890 */ /* 0x000fe4000ff3e03f */
[----:B------:R-:W-:Y:S02]  /*00f0*/  UIADD3 UR10, UP2, UR4, 0x3f0, URZ ;  /* 0x000003f0040a7890 */ /* 0x000fe4000ff5e03f */
[----:B------:R-:W-:Y:S02]  /*0100*/  UIADD3 UR4, UP3, UR4, 0x4f0, URZ ;  /* 0x000004f004047890 */ /* 0x000fe4000ff7e03f */
[----:B------:R-:W-:-:S02]  /*0110*/  UIADD3.X UR7, URZ, UR5, URZ, UP0, !UPT ;  /* 0x000000053f077290 */ /* 0x000fc400087fe43f */
[----:B------:R-:W-:Y:S02]  /*0120*/  UIADD3.X UR9, URZ, UR5, URZ, UP1, !UPT ;  /* 0x000000053f097290 */ /* 0x000fe40008ffe43f */
[----:B------:R-:W-:Y:S02]  /*0130*/  UIADD3.X UR11, URZ, UR5, URZ, UP2, !UPT ;  /* 0x000000053f0b7290 */ /* 0x000fe400097fe43f */
[----:B------:R-:W-:-:S03]  /*0140*/  UIADD3.X UR5, URZ, UR5, URZ, UP3, !UPT ;  /* 0x000000053f057290 */ /* 0x000fc60009ffe43f */
[----:B------:R1:W-:Y:S02]  /*0150*/  UTMACCTL.PF [UR6] ;  /* 0x00000000060079b9 */ /* 0x0003e40008040000 */
[----:B------:R1:W-:Y:S02]  /*0160*/  UTMACCTL.PF [UR8] ;  /* 0x00000000080079b9 */ /* 0x0003e40008040000 */
[----:B------:R1:W-:Y:S02]  /*0170*/  UTMACCTL.PF [UR10] ;  /* 0x000000000a0079b9 */ /* 0x0003e40008040000 */
[----:B------:R1:W-:Y:S02]  /*0180*/  UTMACCTL.PF [UR4] ;  /* 0x00000000040079b9 */ /* 0x0003e40008040000 */
[----:B-1----:R-:W-:Y:S01]  /*0190*/  NOP ;  /* 0x0000000000007918 */ /* 0x002fe20000000000 */
.L_x_1:
[----:B------:R-:W-:Y:S05]  /*01a0*/  BSYNC B0 ;  /* 0x0000000000007941 */ /* 0x000fea0003800000 */
.L_x_0:
[----:B------:R-:W-:Y:S01]  /*01b0*/  ULDC.64 UR4, c[0x0][0x590] ;  /* 0x0001640000047ab9 */ /* 0x000fe20000000a00 */
[----:B------:R-:W-:Y:S01]  /*01c0*/  LEA.HI R7, R7, R0, RZ, 0x2 ;  /* 0x0000000007077211 */ /* 0x000fe200078f10ff */
[----:B------:R-:W-:Y:S01]  /*01d0*/  ULDC.64 UR52, c[0x0][0x208] ;  /* 0x0000820000347ab9 */ /* 0x000fe20000000a00 */
[----:B------:R-:W-:Y:S01]  /*01e0*/  ISETP.NE.U32.AND P2, PT, RZ, UR4, PT ;  /* 0x00000004ff007c0c */ /* 0x000fe2000bf45070 */
[----:B------:R-:W-:Y:S01]  /*01f0*/  IMAD.MOV.U32 R6, RZ, RZ, R4 ;  /* 0x000000ffff067224 */ /* 0x000fe200078e0004 */
[----:B------:R-:W-:Y:S02]  /*0200*/  LOP3.LUT R7, R7, 0xfffffffc, RZ, 0xc0, !PT ;  /* 0xfffffffc07077812 */ /* 0x000fe400078ec0ff */
[----:B------:R-:W-:Y:S02]  /*0210*/  ISETP.NE.AND.EX P3, PT, RZ, UR5, PT, P2 ;  /* 0x00000005ff007c0c */ /* 0x000fe4000bf65320 */
[----:B------:R-:W-:Y:S02]  /*0220*/  IADD3 R0, R0, -R7, RZ ;  /* 0x8000000700007210 */ /* 0x000fe40007ffe0ff */
[----:B------:R-:W-:-:S02]  /*0230*/  PRMT R2, RZ, 0x7610, R2 ;  /* 0x00007610ff027816 */ /* 0x000fc40000000002 */
[----:B------:R-:W-:-:S07]  /*0240*/  MOV R7, R5 ;  /* 0x0000000500077202 */ /* 0x000fce0000000f00 */
[----:B------:R-:W-:Y:S05]  /*0250*/  @P3 BRA `(.L_x_2) ;  /* 0x0000000000303947 */ /* 0x000fea0003800000 */
[----:B------:R-:W-:Y:S02]  /*0260*/  ULDC.64 UR6, c[0x0][0x588] ;  /* 0x0001620000067ab9 */ /* 0x000fe40000000a00 */
[----:B------:R-:W-:-:S04]  /*0270*/  ISETP.NE.U32.AND P0, PT, RZ, UR6, PT ;  /* 0x00000006ff007c0c */ /* 0x000fc8000bf05070 */
[----:B------:R-:W-:-:S13]  /*0280*/  ISETP.NE.AND.EX P0, PT, RZ, UR7, PT, P0 ;  /* 0x00000007ff007c0c */ /* 0x000fda000bf05300 */
[----:B------:R-:W-:Y:S05]  /*0290*/  @!P0 BRA `(.L_x_3) ;  /* 0x0000000000108947 */ /* 0x000fea0003800000 */
[----:B------:R-:W2:Y:S02]  /*02a0*/  LDG.E R2, desc[UR52][R6.64] ;  /* 0x0000003406027981 */ /* 0x000ea4000c1e1900 */
[----:B--2---:R-:W-:Y:S01]  /*02b0*/  FSETP.NEU.AND P1, PT, R2, RZ, PT ;  /* 0x000000ff0200720b */ /* 0x004fe20003f2d000 */
[----:B------:R-:W-:Y:S01]  /*02c0*/  IMAD.MOV.U32 R2, RZ, RZ, 0x1 ;  /* 0x00000001ff027424 */ /* 0x000fe200078e00ff */
[----:B------:R-:W-:Y:S11]  /*02d0*/  BRA `(.L_x_2) ;  /* 0x0000000000107947 */ /* 0x000ff60003800000 */
.L_x_3:
[----:B------:R-:W-:Y:S01]  /*02e0*/  ULDC UR6, c[0x0][0x580] ;  /* 0x0001600000067ab9 */ /* 0x000fe20000000800 */
[----:B------:R-:W-:Y:S02]  /*02f0*/  MOV R2, 0x1 ;  /* 0x0000000100027802 */ /* 0x000fe40000000f00 */
[----:B------:R-:W-:Y:S02]  /*0300*/  CS2R R6, SRZ ;  /* 0x0000000000067805 */ /* 0x000fe4000001ff00 */
[----:B------:R-:W-:-:S13]  /*0310*/  FSETP.NEU.AND P1, PT, RZ, UR6, PT ;  /* 0x00000006ff007c0b */ /* 0x000fda000bf2d000 */
.L_x_2:
[----:B------:R-:W-:Y:S02]  /*0320*/  ISETP.NE.U32.AND P4, PT, R6, RZ, PT ;  /* 0x000000ff0600720c */ /* 0x000fe40003f85070 */
[----:B------:R-:W-:Y:S02]  /*0330*/  ISETP.NE.AND.EX P5, PT, RZ, UR5, PT, P2 ;  /* 0x00000005ff007c0c */ /* 0x000fe4000bfa5320 */
[----:B------:R-:W-:Y:S02]  /*0340*/  ISETP.NE.AND.EX P2, PT, R7, RZ, PT, P4 ;  /* 0x000000ff0700720c */ /* 0x000fe40003f45340 */
[----:B------:R-:W-:-:S11]  /*0350*/  PLOP3.LUT P0, PT, PT, PT, PT, 0x8, 0x0 ;  /* 0x000000000000781c */ /* 0x000fd60003f0e170 */
[----:B------:R-:W-:Y:S05]  /*0360*/  @P2 BRA P5, `(.L_x_4) ;  /* 0x0000000000342947 */ /* 0x000fea0002800000 */
[----:B------:R-:W-:-:S04]  /*0370*/  ISETP.NE.U32.AND P0, PT, RZ, UR4, PT ;  /* 0x00000004ff007c0c */ /* 0x000fc8000bf05070 */
[----:B------:R-:W-:-:S13]  /*0380*/  ISETP.NE.AND.EX P0, PT, RZ, UR5, PT, P0 ;  /* 0x00000005ff007c0c */ /* 0x000fda000bf05300 */
[----:B------:R-:W-:Y:S05]  /*0390*/  @!P0 BRA `(.L_x_5) ;  /* 0x0000000000248947 */ /* 0x000fea0003800000 */
[----:B------:R-:W-:Y:S02]  /*03a0*/  PRMT R2, R2, 0x9910, RZ ;  /* 0x0000991002027816 */ /* 0x000fe400000000ff */
[----:B------:R-:W-:Y:S02]  /*03b0*/  ISETP.NE.U32.AND P0, PT, R6, RZ, PT ;  /* 0x000000ff0600720c */ /* 0x000fe40003f05070 */
[----:B------:R-:W-:Y:S02]  /*03c0*/  ISETP.NE.AND P2, PT, R2, RZ, PT ;  /* 0x000000ff0200720c */ /* 0x000fe40003f45270 */
[----:B------:R-:W-:Y:S02]  /*03d0*/  ISETP.NE.AND.EX P0, PT, R7, RZ, PT, P0 ;  /* 0x000000ff0700720c */ /* 0x000fe40003f05300 */
[----:B------:R-:W-:-:S09]  /*03e0*/  SEL R2, RZ, 0xffffffff, P1 ;  /* 0xffffffffff027807 */ /* 0x000fd20000800000 */
[----:B------:R-:W-:-:S04]  /*03f0*/  @!P2 SEL R2, RZ, 0xffffffff, P0 ;  /* 0xffffffffff02a807 */ /* 0x000fc80000000000 */
[----:B------:R-:W-:-:S04]  /*0400*/  LOP3.LUT R2, R2, 0x1, RZ, 0xc0, !PT ;  /* 0x0000000102027812 */ /* 0x000fc800078ec0ff */
[----:B------:R-:W-:Y:S01]  /*0410*/  ISETP.EQ.U32.AND P0, PT, R2, 0x1, PT ;  /* 0x000000010200780c */ /* 0x000fe20003f02070 */
[----:B------:R-:W-:-:S12]  /*0420*/  BRA `(.L_x_4) ;  /* 0x0000000000047947 */ /* 0x000fd80003800000 */
.L_x_5:
[----:B------:R-:W-:-:S13]  /*0430*/  PLOP3.LUT P0, PT, P1, PT, PT, 0x8, 0x0 ;  /* 0x000000000000781c */ /* 0x000fda0000f0e170 */
.L_x_4:
[----:B------:R-:W1:Y:S02]  /*0440*/  SHFL.IDX PT, R2, R11, RZ, 0x1f ;  /* 0x00001fff0b027589 */ /* 0x000e6400000e0000 */
[----:B-1----:R-:W-:-:S13]  /*0450*/  ISETP.NE.AND P1, PT, R2, RZ, PT ;  /* 0x000000ff0200720c */ /* 0x002fda0003f25270 */
[----:B------:R-:W-:Y:S05]  /*0460*/  @P1 BRA `(.L_x_6) ;  /* 0x0000000000681947 */ /* 0x000fea0003800000 */
[----:B------:R-:W1:Y:S01]  /*0470*/  S2UR UR8, SR_CgaCtaId ;  /* 0x00000000000879c3 */ /* 0x000e620000008800 */
[----:B------:R-:W-:Y:S01]  /*0480*/  UMOV UR4, 0x400 ;  /* 0x0000040000047882 */ /* 0x000fe20000000000 */
[----:B------:R-:W-:Y:S01]  /*0490*/  UMOV UR5, 0x1 ;  /* 0x0000000100057882 */ /* 0x000fe20000000000 */
[----:B------:R-:W-:Y:S01]  /*04a0*/  UMOV UR6, 0x100 ;  /* 0x0000010000067882 */ /* 0x000fe20000000000 */
[----:B------:R-:W-:Y:S01]  /*04b0*/  ELECT P1, URZ, PT ;  /* 0x00000000003f782f */ /* 0x000fe20003820000 */
[----:B------:R-:W-:-:S04]  /*04c0*/  UIADD3 UR6, -UR6, 0x100000, URZ ;  /* 0x0010000006067890 */ /* 0x000fc8000fffe13f */
[----:B------:R-:W-:Y:S02]  /*04d0*/  USHF.L.U32 UR7, UR6, 0xb, URZ ;  /* 0x0000000b06077899 */ /* 0x000fe4000800063f */
[----:B------:R-:W-:Y:S02]  /*04e0*/  USHF.L.U32 UR6, UR6, 0x1, URZ ;  /* 0x0000000106067899 */ /* 0x000fe4000800063f */
[----:B-1----:R-:W-:Y:S02]  /*04f0*/  ULEA UR8, UR8, UR4, 0x18 ;  /* 0x0000000408087291 */ /* 0x002fe4000f8ec03f */
[----:B------:R-:W-:-:S04]  /*0500*/  UIADD3 UR4, -UR5, 0x100000, URZ ;  /* 0x0010000005047890 */ /* 0x000fc8000fffe13f */
[----:B------:R-:W-:Y:S02]  /*0510*/  USHF.L.U32 UR5, UR4, 0xb, URZ ;  /* 0x0000000b04057899 */ /* 0x000fe4000800063f */
[----:B------:R-:W-:Y:S01]  /*0520*/  USHF.L.U32 UR4, UR4, 0x1, URZ ;  /* 0x0000000104047899 */ /* 0x000fe2000800063f */
[----:B------:R-:W1:Y:S11]  /*0530*/  FENCE.VIEW.ASYNC.S ;  /* 0x00000000000073c6 */ /* 0x000e760000000000 */
[----:B-1----:R1:W2:Y:S01]  /*0540*/  SYNCS.EXCH.64 URZ, [UR8], UR4 ;  /* 0x00000004083f75b2 */ /* 0x0022a20008000100 */
[----:B------:R1:W3:Y:S01]  /*0550*/  SYNCS.EXCH.64 URZ, [UR8+0x30], UR6 ;  /* 0x00003006083f75b2 */ /* 0x0002e20008000100 */
[----:B------:R1:W4:Y:S01]  /*0560*/  SYNCS.EXCH.64 URZ, [UR8+0x8], UR4 ;  /* 0x00000804083f75b2 */ /* 0x0003220008000100 */
[----:B------:R1:W1:Y:S01]  /*0570*/  SYNCS.EXCH.64 URZ, [UR8+0x38], UR6 ;  /* 0x00003806083f75b2 */ /* 0x0002620008000100 */
        /* <DEDUP_REMOVED lines=8> */
[----:B------:R-:W-:Y:S01]  /*0600*/  NOP ;  /* 0x0000000000007918 */ /* 0x000fe20000000000 */
.L_x_6:
[----:B------:R-:W5:Y:S01]  /*0610*/  SHFL.IDX PT, R6, R11, RZ, 0x1f ;  /* 0x00001fff0b067589 */ /* 0x000f6200000e0000 */
[----:B------:R-:W1:Y:S01]  /*0620*/  LDC R2, c[0x0][0x904] ;  /* 0x00024100ff027b82 */ /* 0x000e620000000800 */
[----:B------:R-:W-:Y:S01]  /*0630*/  NOP ;  /* 0x0000000000007918 */ /* 0x000fe20000000000 */
[----:B-----5:R-:W-:-:S13]  /*0640*/  ISETP.NE.AND P1, PT, R6, RZ, PT ;  /* 0x000000ff0600720c */ /* 0x020fda0003f25270 */
[----:B------:R-:W-:Y:S05]  /*0650*/  @P1 BRA `(.L_x_7) ;  /* 0x0000000000581947 */ /* 0x000fea0003800000 */
[----:B-1----:R-:W1:Y:S01]  /*0660*/  S2UR UR5, SR_CgaCtaId ;  /* 0x00000000000579c3 */ /* 0x002e620000008800 */
[----:B------:R-:W-:Y:S01]  /*0670*/  UMOV UR4, 0x400 ;  /* 0x0000040000047882 */ /* 0x000fe20000000000 */
[----:B------:R-:W-:Y:S01]  /*0680*/  UMOV UR6, 0x20 ;  /* 0x0000002000067882 */ /* 0x000fe20000000000 */
[----:B------:R-:W-:Y:S01]  /*0690*/  UMOV UR7, 0x100 ;  /* 0x0000010000077882 */ /* 0x000fe20000000000 */
[----:B------:R-:W-:Y:S01]  /*06a0*/  ELECT P1, URZ, PT ;  /* 0x00000000003f782f */ /* 0x000fe20003820000 */
[----:B-1----:R-:W-:Y:S02]  /*06b0*/  ULEA UR8, UR5, UR4, 0x18 ;  /* 0x0000000405087291 */ /* 0x002fe4000f8ec03f */
[----:B------:R-:W-:-:S04]  /*06c0*/  UIADD3 UR4, -UR6, 0x100000, URZ ;  /* 0x0010000006047890 */ /* 0x000fc8000fffe13f */
[----:B------:R-:W-:Y:S02]  /*06d0*/  USHF.L.U32 UR5, UR4, 0xb, URZ ;  /* 0x0000000b04057899 */ /* 0x000fe4000800063f */
[----:B------:R-:W-:Y:S02]  /*06e0*/  USHF.L.U32 UR4, UR4, 0x1, URZ ;  /* 0x0000000104047899 */ /* 0x000fe4000800063f */
[----:B------:R-:W-:-:S04]  /*06f0*/  UIADD3 UR6, -UR7, 0x100000, URZ ;  /* 0x0010000007067890 */ /* 0x000fc8000fffe13f */
[----:B------:R-:W-:Y:S02]  /*0700*/  USHF.L.U32 UR7, UR6, 0xb, URZ ;  /* 0x0000000b06077899 */ /* 0x000fe4000800063f */
[----:B------:R-:W-:Y:S01]  /*0710*/  USHF.L.U32 UR6, UR6, 0x1, URZ ;  /* 0x0000000106067899 */ /* 0x000fe2000800063f */
[----:B------:R-:W1:Y:S03]  /*0720*/  FENCE.VIEW.ASYNC.S ;  /* 0x00000000000073c6 */ /* 0x000e660000000000 */
[----:B-1----:R1:W1:Y:S08]  /*0730*/  SYNCS.EXCH.64 URZ, [UR8+0x60], UR4 ;  /* 0x00006004083f75b2 */ /* 0x0022700008000100 */
        /* <DEDUP_REMOVED lines=8> */
.L_x_7:
[----:B------:R-:W5:Y:S01]  /*07c0*/  SHFL.IDX PT, R11, R11, RZ, 0x1f ;  /* 0x00001fff0b0b7589 */ /* 0x000f6200000e0000 */
[----:B-1----:R-:W-:Y:S02]  /*07d0*/  ISETP.NE.AND P6, PT, R2, 0x1, PT ;  /* 0x000000010200780c */ /* 0x002fe40003fc5270 */
[----:B------:R-:W-:Y:S01]  /*07e0*/  ELECT P1, URZ, PT ;  /* 0x00000000003f782f */ /* 0x000fe20003820000 */
[----:B------:R-:W1:Y:S01]  /*07f0*/  S2UR UR36, SR_CgaCtaId ;  /* 0x00000000002479c3 */ /* 0x000e620000008800 */
[----:B------:R-:W2:Y:S01]  /*0800*/  S2R R6, SR_CTAID.Y ;  /* 0x0000000000067919 */ /* 0x000ea20000002600 */
[----:B------:R-:W-:Y:S01]  /*0810*/  P2R R7, PR, RZ, 0x40 ;  /* 0x00000040ff077803 */ /* 0x000fe20000000000 */
[----:B------:R-:W-:Y:S01]  /*0820*/  UMOV UR4, 0x20 ;  /* 0x0000002000047882 */ /* 0x000fe20000000000 */
[----:B------:R-:W-:Y:S01]  /*0830*/  ISETP.NE.AND P4, PT, R0, RZ, PT ;  /* 0x000000ff0000720c */ /* 0x000fe20003f85270 */
[----:B------:R-:W3:Y:S01]  /*0840*/  S2R R8, SR_CTAID.X ;  /* 0x0000000000087919 */ /* 0x000ee20000002500 */
[----:B------:R-:W-:Y:S01]  /*0850*/  NOP ;  /* 0x0000000000007918 */ /* 0x000fe20000000000 */
[----:B------:R-:W-:Y:S03]  /*0860*/  BSSY B6, `(.L_x_8) ;  /* 0x0000c9f000067945 */ /* 0x000fe60003800000 */
[----:B------:R-:W3:Y:S01]  /*0870*/  @P6 LDC R17, c[0x0][0x10] ;  /* 0x00000400ff116b82 */ /* 0x000ee20000000800 */
[----:B------:R-:W-:-:S07]  /*0880*/  @P6 IMAD.MOV.U32 R9, RZ, RZ, RZ ;  /* 0x000000ffff096224 */ /* 0x000fce00078e00ff */
[----:B------:R-:W4:Y:S01]  /*0890*/  @!P6 LDC R7, c[0x0][0xc] ;  /* 0x00000300ff07eb82 */ /* 0x000f220000000800 */
[----:B-----5:R-:W-:Y:S02]  /*08a0*/  ISETP.NE.OR P2, PT, R11, RZ, !P1 ;  /* 0x000000ff0b00720c */ /* 0x020fe40004f45670 */
[----:B------:R-:W-:Y:S02]  /*08b0*/  @P6 MOV R11, RZ ;  /* 0x000000ff000b6202 */ /* 0x000fe40000000f00 */
[----:B------:R-:W-:-:S04]  /*08c0*/  ISETP.EQ.OR P1, PT, R0, 0x3, !P4 ;  /* 0x000000030000780c */ /* 0x000fc80006722670 */
[----:B------:R-:W-:Y:S01]  /*08d0*/  ISETP.EQ.AND P1, PT, R12, RZ, P1 ;  /* 0x000000ff0c00720c */ /* 0x000fe20000f22270 */
[----:B--2---:R-:W-:-:S04]  /*08e0*/  @P6 IMAD.MOV.U32 R10, RZ, RZ, R6 ;  /* 0x000000ffff0a6224 */ /* 0x004fc800078e0006 */
[----:B------:R-:W-:Y:S01]  /*08f0*/  VOTEU.ALL UP0, P2 ;  /* 0x00000000003f7886 */ /* 0x000fe20001000000 */
[----:B------:R-:W-:Y:S01]  /*0900*/  VOTEU.ALL UP1, P2 ;  /* 0x00000000003f7886 */ /* 0x000fe20001020000 */
[----:B------:R-:W-:Y:S01]  /*0910*/  SEL R19, RZ, 0x1, !P1 ;  /* 0x00000001ff137807 */ /* 0x000fe20004800000 */
[----:B---3--:R-:W-:Y:S01]  /*0920*/  @P6 IMAD.WIDE.U32 R16, R8, R17, R10 ;  /* 0x0000001108106225 */ /* 0x008fe200078e000a */
[----:B------:R-:W-:Y:S01]  /*0930*/  @!P6 MOV R10, R6 ;  /* 0x00000006000ae202 */ /* 0x000fe20000000f00 */
[----:B------:R-:W-:Y:S01]  /*0940*/  @!UP0 UMOV UR6, 0x400 ;  /* 0x0000040000068882 */ /* 0x000fe20000000000 */
[----:B------:R-:W-:-:S04]  /*0950*/  @!UP0 UIADD3 UR4, -UR4, 0x100000, URZ ;  /* 0x0010000004048890 */ /* 0x000fc8000fffe13f */
[----:B------:R-:W-:Y:S02]  /*0960*/  @!UP0 USHF.L.U32 UR5, UR4, 0xb, URZ ;  /* 0x0000000b04058899 */ /* 0x000fe4000800063f */
[----:B------:R-:W-:Y:S01]  /*0970*/  @!UP0 USHF.L.U32 UR4, UR4, 0x1, URZ ;  /* 0x0000000104048899 */ /* 0x000fe2000800063f */
[----:B------:R-:W-:Y:S01]  /*0980*/  @P6 IMAD.IADD R17, R17, 0x1, R9 ;  /* 0x0000000111116824 */ /* 0x000fe200078e0209 */
[----:B-1----:R-:W-:Y:S01]  /*0990*/  @!UP0 ULEA UR8, UR36, UR6, 0x18 ;  /* 0x0000000624088291 */ /* 0x002fe2000f8ec03f */
[----:B------:R-:W-:Y:S01]  /*09a0*/  MOV R9, RZ ;  /* 0x000000ff00097202 */ /* 0x000fe20000000f00 */
[----:B------:R-:W-:Y:S01]  /*09b0*/  VOTEU.ALL UP0, P2 ;  /* 0x00000000003f7886 */ /* 0x000fe20001000000 */
[C---:B------:R-:W-:Y:S01]  /*09c0*/  ISETP.NE.AND P2, PT, R12.reuse, RZ, PT ;  /* 0x000000ff0c00720c */ /* 0x040fe20003f45270 */
[----:B------:R-:W-:Y:S01]  /*09d0*/  ULDC UR6, c[0x0][0xc] ;  /* 0x0000030000067ab9 */ /* 0x000fe20000000800 */
[----:B------:R-:W-:Y:S01]  /*09e0*/  ULDC UR7, c[0x0][0x10] ;  /* 0x0000040000077ab9 */ /* 0x000fe20000000800 */
[----:B------:R-:W-:Y:S01]  /*09f0*/  VIADD R12, R12, 0xffffffff ;  /* 0xffffffff0c0c7836 */ /* 0x000fe20000000000 */
[----:B------:R-:W-:Y:S01]  /*0a00*/  ISETP.EQ.AND P5, PT, R0, 0x2, !P2 ;  /* 0x000000020000780c */ /* 0x000fe200057a2270 */
[----:B----4-:R-:W-:-:S03]  /*0a10*/  @!P6 IMAD.WIDE.U32 R6, R7, R10, R8 ;  /* 0x0000000a0706e225 */ /* 0x010fc600078e0008 */
[----:B------:R-:W-:Y:S01]  /*0a20*/  ISETP.GE.U32.AND P1, PT, R12, 0x2, PT ;  /* 0x000000020c00780c */ /* 0x000fe20003f26070 */
[----:B------:R-:W1:Y:S02]  /*0a30*/  FENCE.VIEW.ASYNC.S ;  /* 0x00000000000073c6 */ /* 0x000e640000000000 */
[----:B-1----:R-:W1:Y:S01]  /*0a40*/  @!UP0 SYNCS.EXCH.64 URZ, [UR8+0xa0], UR4 ;  /* 0x0000a004083f85b2 */ /* 0x002e620008000100 */
[----:B------:R-:W-:Y:S01]  /*0a50*/  SEL R18, RZ, 0x1, !P5 ;  /* 0x00000001ff127807 */ /* 0x000fe20006800000 */
[----:B------:R-:W-:Y:S01]  /*0a60*/  @!P6 IMAD.MOV.U32 R17, RZ, RZ, R7 ;  /* 0x000000ffff11e224 */ /* 0x000fe200078e0007 */
[----:B------:R-:W-:Y:S02]  /*0a70*/  @!P6 MOV R16, R6 ;  /* 0x000000060010e202 */ /* 0x000fe40000000f00 */
[----:B------:R-:W-:Y:S02]  /*0a80*/  SEL R18, R18, 0x2, P1 ;  /* 0x0000000212127807 */ /* 0x000fe40000800000 */
[----:B------:R-:W-:Y:S01]  /*0a90*/  SEL R19, R19, 0x2, P1 ;  /* 0x0000000213137807 */ /* 0x000fe20000800000 */
[----:B------:R2:W1:Y:S01]  /*0aa0*/  @!UP1 SYNCS.EXCH.64 URZ, [UR8+0xa8], UR4 ;  /* 0x0000a804083f95b2 */ /* 0x0004620008000100 */
[----:B------:R-:W-:Y:S01]  /*0ab0*/  NOP ;  /* 0x0000000000007918 */ /* 0x000fe20000000000 */
[----:B--2---:R-:W-:-:S03]  /*0ac0*/  UIMAD.WIDE.U32 UR4, UR6, UR7, URZ ;  /* 0x00000007060472a5 */ /* 0x004fc6000f8e003f */
[----:B------:R-:W-:Y:S02]  /*0ad0*/  ULDC UR6, c[0x0][0x14] ;  /* 0x0000050000067ab9 */ /* 0x000fe40000000800 */
[----:B------:R-:W-:Y:S02]  /*0ae0*/  UIMAD.WIDE.U32 UR38, UR4, UR6, URZ ;  /* 0x00000006042672a5 */ /* 0x000fe4000f8e003f */
[----:B------:R-:W-:-:S04]  /*0af0*/  UIMAD UR37, UR5, UR6, URZ ;  /* 0x00000006052572a4 */ /* 0x000fc8000f8e023f */
[----:B------:R-:W-:Y:S01]  /*0b00*/  UIADD3 UR37, UR39, UR37, URZ ;  /* 0x0000002527257290 */ /* 0x000fe2000fffe03f */
[----:B-1----:R-:W-:Y:S06]  /*0b10*/  BAR.SYNC.DEFER_BLOCKING 0x0 ;  /* 0x0000000000007b1d */ /* 0x002fec0000010000 */
[----:B------:R-:W-:Y:S05]  /*0b20*/  @!P2 BRA `(.L_x_9) ;  /* 0x0000009c0070a947 */ /* 0x000fea0003800000 */
[----:B------:R-:W-:-:S13]  /*0b30*/  ISETP.GT.U32.AND P0, PT, R12, 0x1, PT ;  /* 0x000000010c00780c */ /* 0x000fda0003f04070 */
[----:B------:R-:W-:Y:S05]  /*0b40*/  @P0 BRA `(.L_x_10) ;  /* 0x000000c400c00947 */ /* 0x000fea0003800000 */
[----:B------:R-:W-:Y:S01]  /*0b50*/  ULDC.64 UR4, c[0x0][0x8f8] ;  /* 0x00023e0000047ab9 */ /* 0x000fe20000000a00 */
[----:B------:R-:W-:Y:S01]  /*0b60*/  UMOV UR47, 0xffffffff ;  /* 0xffffffff002f7882 */ /* 0x000fe20000000000 */
[----:B------:R-:W-:Y:S01]  /*0b70*/  ISETP.GE.U32.AND P0, PT, R16, UR4, PT ;  /* 0x0000000410007c0c */ /* 0x000fe2000bf06070 */
[----:B------:R-:W-:Y:S01]  /*0b80*/  IMAD.MOV.U32 R23, RZ, RZ, -0x1 ;  /* 0xffffffffff177424 */ /* 0x000fe200078e00ff */
[----:B------:R-:W-:Y:S02]  /*0b90*/  PRMT R88, RZ, 0x7610, R88 ;  /* 0x00007610ff587816 */ /* 0x000fe40000000058 */
[----:B------:R-:W-:Y:S02]  /*0ba0*/  ISETP.GE.U32.AND.EX P0, PT, R17, UR5, PT, P0 ;  /* 0x0000000511007c0c */ /* 0x000fe4000bf06100 */
[----:B------:R-:W-:Y:S02]  /*0bb0*/  MOV R22, 0xffffffff ;  /* 0xffffffff00167802 */ /* 0x000fe40000000f00 */
[----:B------:R-:W-:-:S09]  /*0bc0*/  PRMT R0, RZ, 0x7610, R0 ;  /* 0x00007610ff007816 */ /* 0x000fd20000000000 */
[----:B------:R-:W-:Y:S05]  /*0bd0*/  @P0 BRA `(.L_x_11) ;  /* 0x0000000400600947 */ /* 0x000fea0003800000 */
[----:B------:R-:W1:Y:S01]  /*0be0*/  LDC.64 R20, c[0x0][0x8d0] ;  /* 0x00023400ff147b82 */ /* 0x000e620000000a00 */
[----:B------:R-:W-:Y:S01]  /*0bf0*/  MOV R4, R16 ;  /* 0x0000001000047202 */ /* 0x000fe20000000f00 */
[----:B------:R-:W-:-:S06]  /*0c00*/  IMAD.MOV.U32 R5, RZ, RZ, R17 ;  /* 0x000000ffff057224 */ /* 0x000fcc00078e0011 */
[----:B------:R-:W2:Y:S08]  /*0c10*/  LDC R0, c[0x0][0x8d8] ;  /* 0x00023600ff007b82 */ /* 0x000eb00000000800 */
[----:B------:R-:W3:Y:S01]  /*0c20*/  LDC.64 R22, c[0x0][0x8c8] ;  /* 0x00023200ff167b82 */ /* 0x000ee20000000a00 */
[----:B-1----:R-:W-:-:S04]  /*0c30*/  ISETP.NE.U32.AND P0, PT, R20, RZ, PT ;  /* 0x000000ff1400720c */ /* 0x002fc80003f05070 */
[----:B------:R-:W-:-:S13]  /*0c40*/  ISETP.NE.AND.EX P0, PT, R21, RZ, PT, P0 ;  /* 0x000000ff1500720c */ /* 0x000fda0003f05300 */
[----:B--23--:R-:W-:Y:S05]  /*0c50*/  @!P0 BRA `(.L_x_12) ;  /* 0x0000000000288947 */ /* 0x00cfea0003800000 */
[----:B------:R-:W1:Y:S02]  /*0c60*/  LDC R11, c[0x0][0x8dc] ;  /* 0x00023700ff0b7b82 */ /* 0x000e640000000800 */
[----:B-1----:R-:W-:-:S04]  /*0c70*/  IADD3 R11, P0, R16, R11, RZ ;  /* 0x0000000b100b7210 */ /* 0x002fc80007f1e0ff */
[----:B------:R-:W-:-:S05]  /*0c80*/  IADD3.X R15, RZ, R17, RZ, P0, !PT ;  /* 0x00000011ff0f7210 */ /* 0x000fca00007fe4ff */
[----:B------:R-:W-:-:S04]  /*0c90*/  IMAD.WIDE.U32 R4, R15, R20, RZ ;  /* 0x000000140f047225 */ /* 0x000fc800078e00ff */
[----:B------:R-:W-:-:S04]  /*0ca0*/  IMAD.WIDE.U32 R6, P0, R11, R21, R4 ;  /* 0x000000150b067225 */ /* 0x000fc80007800004 */
[----:B------:R-:W-:Y:S01]  /*0cb0*/  IMAD.WIDE.U32 R4, R11, R20, RZ ;  /* 0x000000140b047225 */ /* 0x000fe200078e00ff */
[----:B------:R-:W-:-:S03]  /*0cc0*/  MOV R12, R7 ;  /* 0x00000007000c7202 */ /* 0x000fc60000000f00 */
[----:B------:R-:W-:Y:S01]  /*0cd0*/  IMAD.X R13, RZ, RZ, RZ, P0 ;  /* 0x000000ffff0d7224 */ /* 0x000fe200000e06ff */
[----:B------:R-:W-:-:S05]  /*0ce0*/  IADD3 RZ, P0, R5, R6, RZ ;  /* 0x0000000605ff7210 */ /* 0x000fca0007f1e0ff */
[----:B------:R-:W-:-:S08]  /*0cf0*/  IMAD.WIDE.U32.X R4, R15, R21, R12, P0 ;  /* 0x000000150f047225 */ /* 0x000fd000000e040c */
.L_x_12:
[-CC-:B------:R-:W-:Y:S01]  /*0d00*/  SHF.R.U64 R28, R4, R0.reuse, R5.reuse ;  /* 0x00000000041c7219 */ /* 0x180fe20000001205 */
[----:B------:R-:W1:Y:S01]  /*0d10*/  LDC.64 R24, c[0x0][0x8e8] ;  /* 0x00023a00ff187b82 */ /* 0x000e620000000a00 */
[----:B------:R-:W-:Y:S01]  /*0d20*/  SHF.R.U32.HI R4, RZ, R0, R5 ;  /* 0x00000000ff047219 */ /* 0x000fe20000011605 */
[----:B------:R-:W-:Y:S01]  /*0d30*/  ULDC UR4, c[0x0][0x150] ;  /* 0x0000540000047ab9 */ /* 0x000fe20000000800 */
[----:B------:R-:W-:Y:S02]  /*0d40*/  IADD3 R9, P0, RZ, -R28, RZ ;  /* 0x8000001cff097210 */ /* 0x000fe40007f1e0ff */
[----:B------:R-:W-:-:S03]  /*0d50*/  I2FP.F32.U32 R0, R8 ;  /* 0x0000000800007245 */ /* 0x000fc60000201000 */
[----:B------:R-:W2:Y:S01]  /*0d60*/  LDC R12, c[0x0][0x8c0] ;  /* 0x00023000ff0c7b82 */ /* 0x000ea20000000800 */
[----:B------:R-:W-:Y:S02]  /*0d70*/  IMAD.X R11, RZ, RZ, ~R4, P0 ;  /* 0x000000ffff0b7224 */ /* 0x000fe400000e0e04 */
[----:B------:R-:W-:Y:S01]  /*0d80*/  FMUL R0, R0, UR4 ;  /* 0x0000000400007c20 */ /* 0x000fe20008400000 */
[----:B------:R-:W-:Y:S01]  /*0d90*/  IMAD.WIDE.U32 R4, R9, R22, R16 ;  /* 0x0000001609047225 */ /* 0x000fe200078e0010 */
[----:B------:R-:W-:-:S03]  /*0da0*/  ULDC UR4, c[0x0][0x154] ;  /* 0x0000550000047ab9 */ /* 0x000fc60000000800 */
[----:B------:R-:W-:Y:S01]  /*0db0*/  IMAD R6, R11, R22, RZ ;  /* 0x000000160b067224 */ /* 0x000fe200078e02ff */
[----:B------:R-:W3:Y:S01]  /*0dc0*/  LDC R7, c[0x0][0x144] ;  /* 0x00005100ff077b82 */ /* 0x000ee20000000800 */
[----:B------:R-:W4:Y:S02]  /*0dd0*/  F2I.U32.TRUNC.NTZ R0, R0 ;  /* 0x0000000000007305 */ /* 0x000f24000020f000 */
[----:B------:R-:W-:-:S05]  /*0de0*/  IMAD R9, R9, R23, R6 ;  /* 0x0000001709097224 */ /* 0x000fca00078e0206 */
[----:B------:R-:W5:Y:S01]  /*0df0*/  LDC R20, c[0x0][0x8b0] ;  /* 0x00022c00ff147b82 */ /* 0x000f620000000800 */
[----:B------:R-:W-:Y:S02]  /*0e00*/  IADD3 R9, R5, R9, RZ ;  /* 0x0000000905097210 */ /* 0x000fe40007ffe0ff */
[----:B-1----:R-:W-:-:S04]  /*0e10*/  ISETP.NE.U32.AND P0, PT, R24, RZ, PT ;  /* 0x000000ff1800720c */ /* 0x002fc80003f05070 */
[----:B------:R-:W-:Y:S01]  /*0e20*/  ISETP.NE.AND.EX P0, PT, R25, RZ, PT, P0 ;  /* 0x000000ff1900720c */ /* 0x000fe20003f05300 */
[----:B------:R-:W1:Y:S01]  /*0e30*/  LDC R11, c[0x0][0x900] ;  /* 0x00024000ff0b7b82 */ /* 0x000e620000000800 */
[--C-:B--2---:R-:W-:Y:S01]  /*0e40*/  SHF.R.U64 R14, R4, R12, R9.reuse ;  /* 0x0000000c040e7219 */ /* 0x104fe20000001209 */
[----:B----4-:R-:W-:Y:S01]  /*0e50*/  IMAD.MOV R5, RZ, RZ, -R0 ;  /* 0x000000ffff057224 */ /* 0x010fe200078e0a00 */
[----:B------:R-:W-:Y:S02]  /*0e60*/  I2FP.F32.U32 R4, R10 ;  /* 0x0000000a00047245 */ /* 0x000fe40000201000 */
[----:B------:R-:W-:-:S03]  /*0e70*/  SHF.R.U32.HI R9, RZ, R12, R9 ;  /* 0x0000000cff097219 */ /* 0x000fc60000011609 */
[----:B------:R-:W2:Y:S01]  /*0e80*/  LDC R15, c[0x0][0x148] ;  /* 0x00005200ff0f7b82 */ /* 0x000ea20000000800 */
[----:B---3--:R-:W-:Y:S02]  /*0e90*/  IMAD R0, R7, R5, R8 ;  /* 0x0000000507007224 */ /* 0x008fe400078e0208 */
[----:B------:R-:W-:Y:S01]  /*0ea0*/  FMUL R5, R4, UR4 ;  /* 0x0000000404057c20 */ /* 0x000fe20008400000 */
[----:B------:R-:W-:Y:S01]  /*0eb0*/  MOV R4, 0xffffffff ;  /* 0xffffffff00047802 */ /* 0x000fe20000000f00 */
[----:B------:R-:W-:Y:S02]  /*0ec0*/  IMAD.MOV.U32 R8, RZ, RZ, 0x1 ;  /* 0x00000001ff087424 */ /* 0x000fe400078e00ff */
[----:B------:R3:W4:Y:S01]  /*0ed0*/  F2I.U32.TRUNC.NTZ R13, R5 ;  /* 0x00000005000d7305 */ /* 0x000722000020f000 */
[----:B------:R-:W2:Y:S01]  /*0ee0*/  LDC R23, c[0x0][0x8a8] ;  /* 0x00022a00ff177b82 */ /* 0x000ea20000000800 */
[-CC-:B-----5:R-:W-:Y:S02]  /*0ef0*/  SHF.R.U64 R29, R14, R20.reuse, R9.reuse ;  /* 0x000000140e1d7219 */ /* 0x1a0fe40000001209 */
[----:B------:R-:W-:-:S05]  /*0f00*/  SHF.R.U32.HI R6, RZ, R20, R9 ;  /* 0x00000014ff067219 */ /* 0x000fca0000011609 */
[----:B------:R-:W2:Y:S01]  /*0f10*/  LDC R22, c[0x0][0x8f0] ;  /* 0x00023c00ff167b82 */ /* 0x000ea20000000800 */
[-CC-:B-1----:R-:W-:Y:S02]  /*0f20*/  SHF.R.U64 R20, R29, R11.reuse, R6.reuse ;  /* 0x0000000b1d147219 */ /* 0x182fe40000001206 */
[-C--:B------:R-:W-:Y:S02]  /*0f30*/  SHF.L.U32 R4, R4, R11.reuse, RZ ;  /* 0x0000000b04047219 */ /* 0x080fe400000006ff */
[-C--:B------:R-:W-:Y:S02]  /*0f40*/  SHF.R.U32.HI R6, RZ, R11.reuse, R6 ;  /* 0x0000000bff067219 */ /* 0x080fe40000011606 */
[----:B------:R-:W-:Y:S01]  /*0f50*/  LOP3.LUT R12, RZ, R4, RZ, 0x33, !PT ;  /* 0x00000004ff0c7212 */ /* 0x000fe200078e33ff */
[----:B------:R-:W1:Y:S01]  /*0f60*/  LDC R27, c[0x0][0x8e0] ;  /* 0x00023800ff1b7b82 */ /* 0x000e620000000800 */
[----:B------:R-:W-:Y:S01]  /*0f70*/  SHF.L.U32 R11, R8, R11, RZ ;  /* 0x0000000b080b7219 */ /* 0x000fe200000006ff */
[----:B---3--:R-:W-:Y:S01]  /*0f80*/  IMAD.MOV.U32 R5, RZ, RZ, R6 ;  /* 0x000000ffff057224 */ /* 0x008fe200078e0006 */
[----:B------:R-:W-:-:S05]  /*0f90*/  MOV R4, R20 ;  /* 0x0000001400047202 */ /* 0x000fca0000000f00 */
[----:B------:R-:W3:Y:S01]  /*0fa0*/  LDC R26, c[0x0][0x8b8] ;  /* 0x00022e00ff1a7b82 */ /* 0x000ee20000000800 */
[----:B----4-:R-:W-:Y:S05]  /*0fb0*/  @!P0 BRA `(.L_x_13) ;  /* 0x0000000000288947 */ /* 0x010fea0003800000 */
[----:B------:R-:W4:Y:S02]  /*0fc0*/  LDC R9, c[0x0][0x8f4] ;  /* 0x00023d00ff097b82 */ /* 0x000f240000000800 */
[----:B----4-:R-:W-:-:S04]  /*0fd0*/  IADD3 R9, P0, R20, R9, RZ ;  /* 0x0000000914097210 */ /* 0x010fc80007f1e0ff */
        /* <DEDUP_REMOVED lines=8> */
.L_x_13:
[----:B--2---:R-:W-:Y:S01]  /*1060*/  SHF.R.U64 R4, R4, R22, R5 ;  /* 0x0000001604047219 */ /* 0x004fe20000001205 */
[----:B------:R-:W-:Y:S01]  /*1070*/  IMAD.MOV R13, RZ, RZ, -R13 ;  /* 0x000000ffff0d7224 */ /* 0x000fe200078e0a0d */
[----:B------:R-:W-:Y:S02]  /*1080*/  LOP3.LUT R12, R29, R12, RZ, 0xc0, !PT ;  /* 0x0000000c1d0c7212 */ /* 0x000fe400078ec0ff */
[----:B------:R-:W-:Y:S01]  /*1090*/  IADD3 R5, R23, -0x1, RZ ;  /* 0xffffffff17057810 */ /* 0x000fe20007ffe0ff */
[----:B------:R-:W-:Y:S01]  /*10a0*/  IMAD.MOV R6, RZ, RZ, -R4 ;  /* 0x000000ffff067224 */ /* 0x000fe200078e0a04 */
[----:B------:R-:W-:Y:S01]  /*10b0*/  R2UR UR47, R28 ;  /* 0x000000001c2f72ca */ /* 0x000fe200000e0000 */
[----:B------:R-:W-:Y:S01]  /*10c0*/  IMAD R11, R11, R4, R12 ;  /* 0x000000040b0b7224 */ /* 0x000fe200078e020c */
[----:B------:R-:W-:Y:S01]  /*10d0*/  LOP3.LUT R5, R14, R5, RZ, 0xc0, !PT ;  /* 0x000000050e057212 */ /* 0x000fe200078ec0ff */
[----:B------:R-:W-:Y:S02]  /*10e0*/  @P6 IMAD R0, R15, R13, R10 ;  /* 0x0000000d0f006224 */ /* 0x000fe400078e020a */
[----:B-1----:R-:W-:-:S02]  /*10f0*/  IMAD R4, R6, R27, R20 ;  /* 0x0000001b06047224 */ /* 0x002fc400078e0214 */
[----:B---3--:R-:W-:Y:S02]  /*1100*/  IMAD R0, R11, R26, R0 ;  /* 0x0000001a0b007224 */ /* 0x008fe400078e0200 */
[----:B------:R-:W-:Y:S01]  /*1110*/  IMAD R5, R4, R23, R5 ;  /* 0x0000001704057224 */ /* 0x000fe200078e0205 */
[----:B------:R-:W-:-:S04]  /*1120*/  MOV R4, 0x1 ;  /* 0x0000000100047802 */ /* 0x000fc80000000f00 */
[----:B------:R-:W-:Y:S02]  /*1130*/  SEL R23, R5, R0, !P6 ;  /* 0x0000000005177207 */ /* 0x000fe40007000000 */
[----:B------:R-:W-:Y:S02]  /*1140*/  SEL R22, R0, R5, !P6 ;  /* 0x0000000500167207 */ /* 0x000fe40007000000 */
[----:B------:R-:W-:-:S07]  /*1150*/  PRMT R0, R4, 0x7610, R0 ;  /* 0x0000761004007816 */ /* 0x000fce0000000000 */
.L_x_11:
[----:B------:R-:W-:-:S08]  /*1160*/  NOP ;  /* 0x0000000000007918 */ /* 0x000fd00000000000 */
[----:B------:R-:W1:Y:S02]  /*1170*/  USETMAXREG.TRY_ALLOC.CTAPOOL UP0, 0xe8 ;  /* 0x000000e8000079c8 */ /* 0x000e640008000600 */
[----:B-1----:R-:W-:-:S13]  /*1180*/  PLOP3.LUT P0, PT, PT, PT, UP0, 0x80, 0x0 ;  /* 0x000000000000781c */ /* 0x002fda0003f0f008 */
[----:B------:R-:W-:Y:S05]  /*1190*/  @!P0 BRA `(.L_x_11) ;  /* 0xfffffffc00f08947 */ /* 0x000fea000383ffff */
[----:B------:R-:W-:Y:S02]  /*11a0*/  ULDC.64 UR4, c[0x0][0x590] ;  /* 0x0001640000047ab9 */ /* 0x000fe40000000a00 */
[----:B------:R-:W-:-:S04]  /*11b0*/  ISETP.NE.U32.AND P0, PT, RZ, UR4, PT ;  /* 0x00000004ff007c0c */ /* 0x000fc8000bf05070 */
[----:B------:R-:W-:-:S13]  /*11c0*/  ISETP.NE.AND.EX P0, PT, RZ, UR5, PT, P0 ;  /* 0x00000005ff007c0c */ /* 0x000fda000bf05300 */
[----:B------:R-:W-:Y:S05]  /*11d0*/  @P0 BRA `(.L_x_14) ;  /* 0x00000000002c0947 */ /* 0x000fea0003800000 */
[----:B------:R-:W-:Y:S02]  /*11e0*/  ULDC.64 UR4, c[0x0][0x588] ;  /* 0x0001620000047ab9 */ /* 0x000fe40000000a00 */
[----:B------:R-:W-:-:S04]  /*11f0*/  ISETP.NE.U32.AND P0, PT, RZ, UR4, PT ;  /* 0x00000004ff007c0c */ /* 0x000fc8000bf05070 */
[----:B------:R-:W-:-:S13]  /*1200*/  ISETP.NE.AND.EX P0, PT, RZ, UR5, PT, P0 ;  /* 0x00000005ff007c0c */ /* 0x000fda000bf05300 */
[----:B------:R-:W-:Y:S05]  /*1210*/  @!P0 BRA `(.L_x_15) ;  /* 0x0000000000108947 */ /* 0x000fea0003800000 */
[----:B------:R-:W1:Y:S02]  /*1220*/  LDC.64 R4, c[0x0][0x588] ;  /* 0x00016200ff047b82 */ /* 0x000e640000000a00 */
[----:B-1----:R1:W5:Y:S01]  /*1230*/  LDG.E R89, desc[UR52][R4.64] ;  /* 0x0000003404597981 */ /* 0x002362000c1e1900 */
[----:B------:R-:W-:Y:S01]  /*1240*/  IMAD.MOV.U32 R88, RZ, RZ, 0x1 ;  /* 0x00000001ff587424 */ /* 0x000fe200078e00ff */
[----:B------:R-:W-:Y:S06]  /*1250*/  BRA `(.L_x_14) ;  /* 0x00000000000c7947 */ /* 0x000fec0003800000 */
.L_x_15:
[----:B------:R-:W-:Y:S01]  /*1260*/  ULDC UR4, c[0x0][0x580] ;  /* 0x0001600000047ab9 */ /* 0x000fe20000000800 */
[----:B------:R-:W-:Y:S01]  /*1270*/  MOV R88, 0x1 ;  /* 0x0000000100587802 */ /* 0x000fe20000000f00 */
[----:B------:R-:W-:-:S07]  /*1280*/  IMAD.U32 R89, RZ, RZ, UR4 ;  /* 0x00000004ff597e24 */ /* 0x000fce000f8e00ff */
.L_x_14:
        /* <DEDUP_REMOVED lines=8> */
[----:B------:R-:W2:Y:S02]  /*1310*/  LDC.64 R90, c[0x0][0x5a8] ;  /* 0x00016a00ff5a7b82 */ /* 0x000ea40000000a00 */
[----:B--2---:R2:W5:Y:S01]  /*1320*/  LDG.E R90, desc[UR52][R90.64] ;  /* 0x000000345a5a7981 */ /* 0x004562000c1e1900 */
[----:B------:R-:W-:Y:S05]  /*1330*/  BRA `(.L_x_16) ;  /* 0x0000000000087947 */ /* 0x000fea0003800000 */
.L_x_17:
[----:B------:R-:W-:Y:S02]  /*1340*/  ULDC UR4, c[0x0][0x5a0] ;  /* 0x0001680000047ab9 */ /* 0x000fe40000000800 */
[----:B------:R-:W-:-:S07]  /*1350*/  MOV R90, UR4 ;  /* 0x00000004005a7c02 */ /* 0x000fce0008000f00 */
.L_x_16:
[----:B------:R-:W-:Y:S01]  /*1360*/  LOP3.LUT P1, RZ, R0, 0xff, RZ, 0xc0, !PT ;  /* 0x000000ff00ff7812 */ /* 0x000fe2000782c0ff */
[----:B------:R-:W-:Y:S01]  /*1370*/  UMOV UR40, URZ ;  /* 0x0000003f00287c82 */ /* 0x000fe20008000000 */
[----:B------:R-:W-:-:S11]  /*1380*/  PLOP3.LUT P0, PT, PT, PT, PT, 0x80, 0x0 ;  /* 0x000000000000781c */ /* 0x000fd60003f0f070 */
[----:B------:R-:W-:Y:S05]  /*1390*/  @!P1 BRA `(.L_x_18) ;  /* 0x0000009000b49947 */ /* 0x000fea0003800000 */
[----:B--2---:R-:W2:Y:S01]  /*13a0*/  LDC R91, c[0x0][0x900] ;  /* 0x00024000ff5b7b82 */ /* 0x004ea20000000800 */
[----:B------:R-:W-:Y:S01]  /*13b0*/  ULDC UR4, c[0x0][0x28c] ;  /* 0x0000a30000047ab9 */ /* 0x000fe20000000800 */
[C---:B------:R-:W-:Y:S01]  /*13c0*/  SHF.L.U32 R6, R3.reuse, 0x4, RZ ;  /* 0x0000000403067819 */ /* 0x040fe200000006ff */
[----:B------:R-:W-:Y:S01]  /*13d0*/  UIADD3 UR4, UR4, 0x3f, URZ ;  /* 0x0000003f04047890 */ /* 0x000fe2000fffe03f */
[----:B------:R-:W-:Y:S01]  /*13e0*/  IMAD.SHL.U32 R0, R3, 0x20, RZ ;  /* 0x0000002003007824 */ /* 0x000fe200078e00ff */
[----:B-1----:R-:W-:Y:S01]  /*13f0*/  SHF.R.U32.HI R5, RZ, 0x1, R3 ;  /* 0x00000001ff057819 */ /* 0x002fe20000011603 */
[----:B------:R-:W-:Y:S01]  /*1400*/  IMAD.MOV.U32 R93, RZ, RZ, 0x1 ;  /* 0x00000001ff5d7424 */ /* 0x000fe200078e00ff */
[----:B------:R-:W-:Y:S01]  /*1410*/  LOP3.LUT R7, R6, 0xe00, RZ, 0xc0, !PT ;  /* 0x00000e0006077812 */ /* 0x000fe200078ec0ff */
[----:B------:R-:W-:Y:S01]  /*1420*/  USHF.R.S32.HI UR5, URZ, 0x1f, UR4 ;  /* 0x0000001f3f057899 */ /* 0x000fe20008011404 */
[----:B------:R-:W-:Y:S01]  /*1430*/  LOP3.LUT R4, R0, 0xc0, RZ, 0xc0, !PT ;  /* 0x000000c000047812 */ /* 0x000fe200078ec0ff */
[----:B------:R-:W-:Y:S01]  /*1440*/  IMAD.MOV.U32 R6, RZ, RZ, 0x1 ;  /* 0x00000001ff067424 */ /* 0x000fe200078e00ff */
[--C-:B------:R-:W-:Y:S01]  /*1450*/  LOP3.LUT R7, R7, 0x20, R0.reuse, 0xf8, !PT ;  /* 0x0000002007077812 */ /* 0x100fe200078ef800 */
[----:B------:R-:W-:Y:S01]  /*1460*/  ULEA.HI UR5, UR5, UR4, URZ, 0x6 ;  /* 0x0000000405057291 */ /* 0x000fe2000f8f303f */
[----:B------:R-:W-:Y:S01]  /*1470*/  LOP3.LUT R4, R4, 0x8, R5, 0xf8, !PT ;  /* 0x0000000804047812 */ /* 0x000fe200078ef805 */
[----:B------:R-:W-:Y:S01]  /*1480*/  IMAD.SHL.U32 R5, R3, 0x4, RZ ;  /* 0x0000000403057824 */ /* 0x000fe200078e00ff */
[----:B------:R-:W-:Y:S01]  /*1490*/  LOP3.LUT R7, R7, 0x100, R0, 0xf8, !PT ;  /* 0x0000010007077812 */ /* 0x000fe200078ef800 */
[----:B------:R-:W-:Y:S01]  /*14a0*/  USHF.R.S32.HI UR48, URZ, 0x6, UR5 ;  /* 0x000000063f307899 */ /* 0x000fe20008011405 */
[----:B------:R-:W-:Y:S01]  /*14b0*/  MOV R0, 0xffffffff ;  /* 0xffffffff00007802 */ /* 0x000fe20000000f00 */
[----:B------:R-:W-:Y:S01]  /*14c0*/  ULDC.64 UR54, c[0x0][0x198] ;  /* 0x0000660000367ab9 */ /* 0x000fe20000000a00 */
[C---:B------:R-:W-:Y:S01]  /*14d0*/  LOP3.LUT P0, RZ, R3.reuse, 0x4, RZ, 0xc0, !PT ;  /* 0x0000000403ff7812 */ /* 0x040fe2000780c0ff */
[----:B------:R-:W-:Y:S01]  /*14e0*/  UISETP.LT.AND UP0, UPT, UR48, 0x1, UPT ;  /* 0x000000013000788c */ /* 0x000fe2000bf01270 */
[----:B------:R-:W-:Y:S01]  /*14f0*/  LOP3.LUT R4, R4, 0x18, R5, 0x78, !PT ;  /* 0x0000001804047812 */ /* 0x000fe200078e7805 */
[----:B------:R-:W-:Y:S01]  /*1500*/  UMOV UR41, URZ ;  /* 0x0000003f00297c82 */ /* 0x000fe20008000000 */
[----:B------:R-:W-:Y:S01]  /*1510*/  LOP3.LUT R3, R3, 0xff, RZ, 0xc0, !PT ;  /* 0x000000ff03037812 */ /* 0x000fe200078ec0ff */
[----:B------:R-:W-:Y:S01]  /*1520*/  USEL UR49, UR48, 0x1, UP0 ;  /* 0x0000000130317887 */ /* 0x000fe20008000000 */
[-C--:B--2---:R-:W-:Y:S01]  /*1530*/  SHF.L.U32 R0, R0, R91.reuse, RZ ;  /* 0x0000005b00007219 */ /* 0x084fe200000006ff */
[----:B------:R-:W-:Y:S01]  /*1540*/  UMOV UR42, URZ ;  /* 0x0000003f002a7c82 */ /* 0x000fe20008000000 */
[----:B------:R-:W-:Y:S01]  /*1550*/  MOV R95, 0x10 ;  /* 0x00000010005f7802 */ /* 0x000fe20000000f00 */
[----:B------:R-:W-:Y:S01]  /*1560*/  UIADD3 UR49, UR48, -UR49, URZ ;  /* 0x8000003130317290 */ /* 0x000fe2000fffe03f */
[----:B------:R-:W-:Y:S01]  /*1570*/  LOP3.LUT R92, R7, R4, RZ, 0xfc, !PT ;  /* 0x00000004075c7212 */ /* 0x000fe200078efcff */
[----:B------:R-:W-:Y:S01]  /*1580*/  UMOV UR43, URZ ;  /* 0x0000003f002b7c82 */ /* 0x000fe20008000000 */
[----:B------:R-:W-:Y:S01]  /*1590*/  SHF.L.U32 R91, R6, R91, RZ ;  /* 0x0000005b065b7219 */ /* 0x000fe200000006ff */
[----:B------:R-:W-:Y:S01]  /*15a0*/  UMOV UR40, URZ ;  /* 0x0000003f00287c82 */ /* 0x000fe20008000000 */
[----:B------:R-:W-:-:S02]  /*15b0*/  LOP3.LUT R97, R19, 0x1, RZ, 0xfc, !PT ;  /* 0x0000000113617812 */ /* 0x000fc400078efcff */
[----:B------:R-:W-:Y:S02]  /*15c0*/  LOP3.LUT R99, R18, 0x1, RZ, 0xfc, !PT ;  /* 0x0000000112637812 */ /* 0x000fe400078efcff */
[----:B------:R-:W-:Y:S02]  /*15d0*/  SHF.R.U32.HI R101, RZ, 0x7, R3 ;  /* 0x00000007ff657819 */ /* 0x000fe40000011603 */
[----:B------:R-:W-:Y:S02]  /*15e0*/  IADD3 R94, R3, 0x1f, RZ ;  /* 0x0000001f035e7810 */ /* 0x000fe40007ffe0ff */
[----:B------:R-:W-:Y:S02]  /*15f0*/  SEL R95, R95, 0xfffffff0, !P0 ;  /* 0xfffffff05f5f7807 */ /* 0x000fe40004000000 */
[----:B------:R-:W-:-:S07]  /*1600*/  LOP3.LUT R96, RZ, R0, RZ, 0x33, !PT ;  /* 0x00000000ff607212 */ /* 0x000fce00078e33ff */
.L_x_281:
[----:B------:R-:W1:Y:S01]  /*1610*/  SHFL.IDX PT, R0, R101, RZ, 0x1f ;  /* 0x00001fff65007589 */ /* 0x000e6200000e0000 */
[----:B------:R-:W2:Y:S01]  /*1620*/  S2UR UR50, SR_CgaCtaId ;  /* 0x00000000003279c3 */ /* 0x000ea20000008800 */
[----:B------:R-:W-:Y:S01]  /*1630*/  UMOV UR51, 0x400 ;  /* 0x0000040000337882 */ /* 0x000fe20000000000 */
[----:B-1----:R-:W-:Y:S01]  /*1640*/  R2UR UR4, R0 ;  /* 0x00000000000472ca */ /* 0x002fe200000e0000 */
[----:B--2---:R-:W-:-:S12]  /*1650*/  ULEA UR51, UR50, UR51, 0x18 ;  /* 0x0000003332337291 */ /* 0x004fd8000f8ec03f */
[----:B------:R-:W-:-:S04]  /*1660*/  ULEA.HI UR5, UR4, UR4, URZ, 0x1 ;  /* 0x0000000404057291 */ /* 0x000fc8000f8f083f */
[----:B------:R-:W-:-:S04]  /*1670*/  ULOP3.LUT UR5, UR5, 0x7fffe, URZ, 0xc0, !UPT ;  /* 0x0007fffe05057892 */ /* 0x000fc8000f8ec03f */
[----:B------:R-:W-:-:S03]  /*1680*/  UIADD3 UR5, UR4, -UR5, URZ ;  /* 0x8000000504057290 */ /* 0x000fc6000fffe03f */
[----:B------:R-:W-:Y:S01]  /*1690*/  ULDC UR4, c[0x0][0x28c] ;  /* 0x0000a30000047ab9 */ /* 0x000fe20000000800 */
[----:B------:R-:W-:Y:S01]  /*16a0*/  ULEA UR5, UR5, UR51, 0xd ;  /* 0x0000003305057291 */ /* 0x000fe2000f8e683f */
[----:B------:R-:W-:-:S03]  /*16b0*/  ISETP.LT.AND P0, PT, RZ, UR4, PT ;  /* 0x00000004ff007c0c */ /* 0x000fc6000bf01270 */
[----:B------:R-:W-:-:S04]  /*16c0*/  UIADD3 UR5, UR5, 0x8400, URZ ;  /* 0x0000840005057890 */ /* 0x000fc8000fffe03f */
[----:B------:R-:W-:-:S04]  /*16d0*/  USHF.R.U32.HI UR5, URZ, 0x4, UR5 ;  /* 0x000000043f057899 */ /* 0x000fc80008011605 */
[----:B------:R-:W-:-:S04]  /*16e0*/  ULOP3.LUT UR5, UR5, 0x3fff, URZ, 0xc0, !UPT ;  /* 0x00003fff05057892 */ /* 0x000fc8000f8ec03f */
[----:B------:R-:W-:Y:S01]  /*16f0*/  ULOP3.LUT UR44, UR5, 0x10000, URZ, 0xfc, !UPT ;  /* 0x00010000052c7892 */ /* 0x000fe2000f8efc3f */
[----:B------:R-:W-:Y:S11]  /*1700*/  @P0 BRA `(.L_x_19) ;  /* 0x0000000000400947 */ /* 0x000ff60003800000 */
[----:B------:R-:W-:Y:S01]  /*1710*/  MOV R0, 0x0 ;  /* 0x0000000000007802 */ /* 0x000fe20000000f00 */
[----:B------:R-:W-:Y:S01]  /*1720*/  ULDC.64 UR4, c[0x4][0x70] ;  /* 0x01001c0000047ab9 */ /* 0x000fe20000000a00 */
[----:B------:R-:W-:Y:S01]  /*1730*/  ULDC.64 UR6, c[0x4][0x8] ;  /* 0x0100020000067ab9 */ /* 0x000fe20000000a00 */
[----:B------:R-:W-:Y:S01]  /*1740*/  IMAD.U32 R4, RZ, RZ, UR4 ;  /* 0x00000004ff047e24 */ /* 0x000fe2000f8e00ff */
[----:B------:R1:W2:Y:S01]  /*1750*/  LDC.64 R14, c[0x4][R0] ;  /* 0x01000000000e7b82 */ /* 0x0002a20000000a00 */
[----:B------:R-:W-:Y:S01]  /*1760*/  MOV R5, UR5 ;  /* 0x0000000500057c02 */ /* 0x000fe20008000f00 */
[----:B------:R-:W-:Y:S01]  /*1770*/  ULDC.64 UR4, c[0x4][0x78] ;  /* 0x01001e0000047ab9 */ /* 0x000fe20000000a00 */
[----:B------:R-:W-:Y:S01]  /*1780*/  IMAD.U32 R10, RZ, RZ, UR6 ;  /* 0x00000006ff0a7e24 */ /* 0x000fe2000f8e00ff */
[----:B------:R-:W-:Y:S01]  /*1790*/  MOV R7, UR5 ;  /* 0x0000000500077c02 */ /* 0x000fe20008000f00 */
[----:B------:R-:W-:Y:S01]  /*17a0*/  IMAD.U32 R6, RZ, RZ, UR4 ;  /* 0x00000004ff067e24 */ /* 0x000fe2000f8e00ff */
[----:B------:R-:W-:Y:S01]  /*17b0*/  MOV R11, UR7 ;  /* 0x00000007000b7c02 */ /* 0x000fe20008000f00 */
[----:B------:R-:W-:Y:S01]  /*17c0*/  IMAD.MOV.U32 R8, RZ, RZ, 0x1e1 ;  /* 0x000001e1ff087424 */ /* 0x000fe200078e00ff */
[----:B------:R-:W-:Y:S01]  /*17d0*/  MOV R12, 0x1 ;  /* 0x00000001000c7802 */ /* 0x000fe20000000f00 */
[----:B-1----:R-:W-:-:S07]  /*17e0*/  IMAD.MOV.U32 R13, RZ, RZ, RZ ;  /* 0x000000ffff0d7224 */ /* 0x002fce00078e00ff */
[----:B------:R-:W-:-:S07]  /*17f0*/  LEPC R20, `(.L_x_19) ;  /* 0x000000001014794e */ /* 0x000fce0000000000 */
[----:B--2--5:R-:W-:Y:S05]  /*1800*/  CALL.ABS.NOINC R14 ;  /* 0x000000000e007343 */ /* 0x024fea0003c00000 */
.L_x_19:
[----:B------:R-:W-:-:S13]  /*1810*/  ISETP.NE.AND P0, PT, R97, 0x3, PT ;  /* 0x000000036100780c */ /* 0x000fda0003f05270 */
[----:B------:R-:W-:Y:S05]  /*1820*/  @!P0 BRA `(.L_x_20) ;  /* 0x0000000000048947 */ /* 0x000fea0003800000 */
[----:B------:R-:W-:Y:S01]  /*1830*/  BPT.TRAP 0x1 ;  /* 0x000000040000795c */ /* 0x000fe20000300000 */
.L_x_20:
[----:B------:R-:W-:Y:S01]  /*1840*/  IMAD.U32 R0, RZ, RZ, UR42 ;  /* 0x0000002aff007e24 */ /* 0x000fe2000f8e00ff */
[----:B------:R-:W-:-:S04]  /*1850*/  MOV R3, UR43 ;  /* 0x0000002b00037c02 */ /* 0x000fc80008000f00 */
[----:B------:R-:W-:Y:S02]  /*1860*/  LEA R3, R3, UR51, 0x3 ;  /* 0x0000003303037c11 */ /* 0x000fe4000f8e18ff */
[----:B------:R-:W-:-:S04]  /*1870*/  SHF.L.U32 R0, R0, 0x1f, RZ ;  /* 0x0000001f00007819 */ /* 0x000fc800000006ff */
[----:B------:R1:W2:Y:S01]  /*1880*/  SYNCS.PHASECHK.TRANS64.TRYWAIT P1, [R3+URZ], R0 ;  /* 0x00000000030075a7 */ /* 0x0002a2000802017f */
[----:B------:R-:W-:Y:S05]  /*1890*/  @!P0 BRA `(.L_x_21) ;  /* 0x0000000000048947 */ /* 0x000fea0003800000 */
[----:B------:R-:W-:Y:S01]  /*18a0*/  BPT.TRAP 0x1 ;  /* 0x000000040000795c */ /* 0x000fe20000300000 */
.L_x_21:
[----:B------:R-:W-:-:S04]  /*18b0*/  MOV R4, UR49 ;  /* 0x0000003100047c02 */ /* 0x000fc80008000f00 */
[----:B------:R-:W-:Y:S01]  /*18c0*/  ISETP.GE.AND P2, PT, R4, 0x1, PT ;  /* 0x000000010400780c */ /* 0x000fe20003f46270 */
[----:B--2---:R-:W-:-:S12]  /*18d0*/  @P1 BRA `(.L_x_22) ;  /* 0x0000000000081947 */ /* 0x004fd80003800000 */
[----:B------:R-:W2:Y:S02]  /*18e0*/  SYNCS.PHASECHK.TRANS64.TRYWAIT P1, [R3+URZ], R0 ;  /* 0x00000000030075a7 */ /* 0x000ea4000802017f */
[----:B--2---:R-:W-:Y:S05]  /*18f0*/  @!P1 BRA `(.L_x_23) ;  /* 0x000000b8005c9947 */ /* 0x004fea0003800000 */
.L_x_22:
[----:B------:R-:W-:Y:S05]  /*1900*/  WARPSYNC.ALL ;  /* 0x0000000000007948 */ /* 0x000fea0003800000 */
[----:B------:R-:W-:Y:S01]  /*1910*/  UIADD3 UR4, UR51, 0x20400, URZ ;  /* 0x0002040033047890 */ /* 0x000fe2000fffe03f */
[----:B------:R-:W-:Y:S01]  /*1920*/  WARPGROUP.ARRIVE ;  /* 0x00000000000079c5 */ /* 0x000fe20000000000 */
[----:B------:R-:W-:Y:S02]  /*1930*/  ULEA UR9, UR43, UR44, 0xa ;  /* 0x0000002c2b097291 */ /* 0x000fe4000f8e503f */
[----:B------:R-:W-:Y:S01]  /*1940*/  USHF.R.U32.HI UR4, URZ, 0x4, UR4 ;  /* 0x000000043f047899 */ /* 0x000fe20008011604 */
[----:B------:R-:W-:Y:S01]  /*1950*/  UMOV UR5, 0x40000040 ;  /* 0x4000004000057882 */ /* 0x000fe20000000000 */
[----:B------:R-:W-:-:S02]  /*1960*/  UMOV UR7, 0x40000040 ;  /* 0x4000004000077882 */ /* 0x000fc40000000000 */
[----:B------:R-:W-:-:S04]  /*1970*/  ULOP3.LUT UR4, UR4, 0x3fff, URZ, 0xc0, !UPT ;  /* 0x00003fff04047892 */ /* 0x000fc8000f8ec03f */
[----:B------:R-:W-:-:S03]  /*1980*/  ULOP3.LUT UR8, UR4, 0x10000, URZ, 0xfc, !UPT ;  /* 0x0001000004087892 */ /* 0x000fc6000f8efc3f */
[----:B------:R-:W-:Y:S01]  /*1990*/  UMOV UR4, UR9 ;  /* 0x0000000900047c82 */ /* 0x000fe20008000000 */
[----:B------:R-:W-:-:S07]  /*19a0*/  ULEA UR10, UR43, UR8, 0xa ;  /* 0x000000082b0a7291 */ /* 0x000fce000f8e503f */
[----:B------:R-:W-:Y:S02]  /*19b0*/  UMOV UR6, UR10 ;  /* 0x0000000a00067c82 */ /* 0x000fe40008000000 */
[----:B------:R-:W-:Y:S01]  /*19c0*/  HGMMA.64x128x16.F32.BF16 R24, gdesc[UR4], RZ, !UPT, gsb0 ;  /* 0x01e00000041879f0 */ /* 0x000fe2000c0018ff */
[----:B------:R-:W-:Y:S02]  /*19d0*/  UIADD3 UR4, UR9, 0x2, URZ ;  /* 0x0000000209047890 */ /* 0x000fe4000fffe03f */
[----:B------:R-:W-:Y:S01]  /*19e0*/  UIADD3 UR6, UR10, 0x2, URZ ;  /* 0x000000020a067890 */ /* 0x000fe2000fffe03f */
[----:B------:R-:W-:Y:S01]  /*19f0*/  UMOV UR5, 0x40000040 ;  /* 0x4000004000057882 */ /* 0x000fe20000000000 */
[----:B------:R-:W-:Y:S01]  /*1a00*/  UMOV UR7, 0x40000040 ;  /* 0x4000004000077882 */ /* 0x000fe20000000000 */
[----:B------:R-:W-:Y:S02]  /*1a10*/  WARPGROUP.DEPBAR.LE gsb0, 0x0 ;  /* 0x00008000000079c5 */ /* 0x000fe40000010000 */
[----:B------:R-:W-:-:S06]  /*1a20*/  WARPGROUP.ARRIVE ;  /* 0x00000000000079c5 */ /* 0x000fcc0000000000 */
[----:B------:R-:W-:Y:S01]  /*1a30*/  HGMMA.64x128x16.F32.BF16 R24, gdesc[UR4], R24, gsb0 ;  /* 0x01e00000041879f0 */ /* 0x000fe20008001818 */
        /* <DEDUP_REMOVED lines=13> */
[----:B------:R-:W-:Y:S03]  /*1b10*/  HGMMA.64x128x16.F32.BF16 R24, gdesc[UR4], R24, gsb0 ;  /* 0x01e00000041879f0 */ /* 0x000fe60008001818 */
[----:B------:R-:W-:Y:S02]  /*1b20*/  WARPGROUP.DEPBAR.LE gsb0, 0x0 ;  /* 0x00008000000079c5 */ /* 0x000fe40000010000 */
[----:B------:R-:W-:Y:S05]  /*1b30*/  @!P2 BRA `(.L_x_24) ;  /* 0x000000040010a947 */ /* 0x000fea0003800000 */
[----:B------:R-:W-:Y:S01]  /*1b40*/  UIADD3 UR4, UR43, 0x1, URZ ;  /* 0x000000012b047890 */ /* 0x000fe2000fffe03f */
[----:B-12---:R-:W-:Y:S01]  /*1b50*/  IMAD.U32 R0, RZ, RZ, UR49 ;  /* 0x00000031ff007e24 */ /* 0x006fe2000f8e00ff */
[----:B------:R-:W-:Y:S02]  /*1b60*/  UMOV UR10, UR43 ;  /* 0x0000002b000a7c82 */ /* 0x000fe40008000000 */
[----:B------:R-:W-:-:S04]  /*1b70*/  UISETP.NE.AND UP0, UPT, UR4, 0x6, UPT ;  /* 0x000000060400788c */ /* 0x000fc8000bf05270 */
[----:B------:R-:W-:Y:S02]  /*1b80*/  USEL UR5, URZ, 0x1, UP0 ;  /* 0x000000013f057887 */ /* 0x000fe40008000000 */
[----:B------:R-:W-:Y:S02]  /*1b90*/  USEL UR9, UR4, URZ, UP0 ;  /* 0x0000003f04097287 */ /* 0x000fe40008000000 */
[----:B------:R-:W-:-:S06]  /*1ba0*/  ULOP3.LUT UR5, UR42, UR5, URZ, 0x3c, !UPT ;  /* 0x000000052a057292 */ /* 0x000fcc000f8e3c3f */
[----:B------:R-:W-:-:S07]  /*1bb0*/  MOV R5, UR5 ;  /* 0x0000000500057c02 */ /* 0x000fce0008000f00 */
.L_x_31:
[----:B-12---:R-:W-:Y:S05]  /*1bc0*/  @!P0 BRA `(.L_x_25) ;  /* 0x0000000000048947 */ /* 0x006fea0003800000 */
[----:B------:R-:W-:Y:S01]  /*1bd0*/  BPT.TRAP 0x1 ;  /* 0x000000040000795c */ /* 0x000fe20000300000 */
.L_x_25:
[----:B------:R-:W-:Y:S01]  /*1be0*/  ULEA UR4, UR9, UR51, 0x3 ;  /* 0x0000003309047291 */ /* 0x000fe2000f8e183f */
[----:B------:R-:W-:-:S08]  /*1bf0*/  SHF.L.U32 R3, R5, 0x1f, RZ ;  /* 0x0000001f05037819 */ /* 0x000fd000000006ff */
[----:B------:R1:W2:Y:S01]  /*1c00*/  SYNCS.PHASECHK.TRANS64.TRYWAIT P1, [UR4], R3 ;  /* 0x00000003ff0075a7 */ /* 0x0002a20008020144 */
[----:B------:R-:W-:Y:S05]  /*1c10*/  @!P0 BRA `(.L_x_26) ;  /* 0x0000000000048947 */ /* 0x000fea0003800000 */
[----:B------:R-:W-:Y:S01]  /*1c20*/  BPT.TRAP 0x1 ;  /* 0x000000040000795c */ /* 0x000fe20000300000 */
.L_x_26:
[----:B--2---:R-:W-:Y:S05]  /*1c30*/  @P1 BRA `(.L_x_27) ;  /* 0x0000000000081947 */ /* 0x004fea0003800000 */
[----:B------:R-:W2:Y:S02]  /*1c40*/  SYNCS.PHASECHK.TRANS64.TRYWAIT P1, [UR4], R3 ;  /* 0x00000003ff0075a7 */ /* 0x000ea40008020144 */
[----:B--2---:R-:W-:Y:S05]  /*1c50*/  @!P1 BRA `(.L_x_28) ;  /* 0x000000b400989947 */ /* 0x004fea0003800000 */
.L_x_27:
[----:B------:R-:W-:Y:S01]  /*1c60*/  ULEA UR11, UR9, UR44, 0xa ;  /* 0x0000002c090b7291 */ /* 0x000fe2000f8e503f */
[----:B------:R-:W-:Y:S01]  /*1c70*/  WARPGROUP.ARRIVE ;  /* 0x00000000000079c5 */ /* 0x000fe20000000000 */
[----:B------:R-:W-:Y:S01]  /*1c80*/  ULEA UR12, UR9, UR8, 0xa ;  /* 0x00000008090c7291 */ /* 0x000fe2000f8e503f */
[----:B------:R-:W-:Y:S01]  /*1c90*/  UMOV UR5, 0x40000040 ;  /* 0x4000004000057882 */ /* 0x000fe20000000000 */
[----:B------:R-:W-:-:S03]  /*1ca0*/  UMOV UR7, 0x40000040 ;  /* 0x4000004000077882 */ /* 0x000fc60000000000 */
[----:B------:R-:W-:Y:S02]  /*1cb0*/  UMOV UR4, UR11 ;  /* 0x0000000b00047c82 */ /* 0x000fe40008000000 */
[----:B------:R-:W-:Y:S02]  /*1cc0*/  UMOV UR6, UR12 ;  /* 0x0000000c00067c82 */ /* 0x000fe40008000000 */
[----:B------:R-:W-:Y:S01]  /*1cd0*/  HGMMA.64x128x16.F32.BF16 R24, gdesc[UR4], R24, gsb0 ;  /* 0x01e00000041879f0 */ /* 0x000fe20008001818 */
[----:B------:R-:W-:Y:S02]  /*1ce0*/  UIADD3 UR4, UR11, 0x2, URZ ;  /* 0x000000020b047890 */ /* 0x000fe4000fffe03f */
[----:B------:R-:W-:Y:S01]  /*1cf0*/  UIADD3 UR6, UR12, 0x2, URZ ;  /* 0x000000020c067890 */ /* 0x000fe2000fffe03f */
[----:B------:R-:W-:Y:S01]  /*1d00*/  UMOV UR5, 0x40000040 ;  /* 0x4000004000057882 */ /* 0x000fe20000000000 */
[----:B------:R-:W-:Y:S01]  /*1d10*/  UMOV UR7, 0x40000040 ;  /* 0x4000004000077882 */ /* 0x000fe20000000000 */
[----:B------:R-:W-:-:S02]  /*1d20*/  WARPGROUP.DEPBAR.LE gsb0, 0x0 ;  /* 0x00008000000079c5 */ /* 0x000fc40000010000 */
        /* <DEDUP_REMOVED lines=18> */
[----:B------:R-:W-:Y:S01]  /*1e50*/  BPT.TRAP 0x1 ;  /* 0x000000040000795c */ /* 0x000fe20000300000 */
.L_x_29:
[----:B------:R-:W-:Y:S01]  /*1e60*/  ULEA UR4, UR10, UR51, 0x3 ;  /* 0x000000330a047291 */ /* 0x000fe2000f8e183f */
[----:B------:R-:W-:-:S03]  /*1e70*/  ISETP.GT.U32.AND P1, PT, R19, 0x1, PT ;  /* 0x000000011300780c */ /* 0x000fc60003f24070 */
[----:B------:R-:W-:-:S04]  /*1e80*/  UIADD3 UR4, UR4, 0x30, URZ ;  /* 0x0000003004047890 */ /* 0x000fc8000fffe03f */
[----:B------:R-:W-:-:S09]  /*1e90*/  UPRMT UR4, URZ, 0x654, UR4 ;  /* 0x000006543f047896 */ /* 0x000fd20008000004 */
[----:B------:R-:W-:Y:S01]  /*1ea0*/  SYNCS.ARRIVE.TRANS64.RED.A1T0 RZ, [UR4], RZ ;  /* 0x000000ffffff79a7 */ /* 0x000fe20008100404 */
[----:B------:R-:W-:Y:S05]  /*1eb0*/  @P1 BRA `(.L_x_30) ;  /* 0x0000000000041947 */ /* 0x000fea0003800000 */
[----:B------:R-:W-:Y:S01]  /*1ec0*/  BPT.TRAP 0x1 ;  /* 0x000000040000795c */ /* 0x000fe20000300000 */
.L_x_30:
[----:B------:R-:W-:Y:S01]  /*1ed0*/  UIADD3 UR9, UR9, 0x1, URZ ;  /* 0x0000000109097890 */ /* 0x000fe2000fffe03f */
[C---:B------:R-:W-:Y:S01]  /*1ee0*/  ISETP.GT.AND P1, PT, R0.reuse, 0x1, PT ;  /* 0x000000010000780c */ /* 0x040fe20003f24270 */
[----:B------:R-:W-:Y:S01]  /*1ef0*/  UIADD3 UR10, UR10, 0x1, URZ ;  /* 0x000000010a0a7890 */ /* 0x000fe2000fffe03f */
[----:B------:R-:W-:Y:S01]  /*1f00*/  VIADD R0, R0, 0xffffffff ;  /* 0xffffffff00007836 */ /* 0x000fe20000000000 */
[----:B------:R-:W-:Y:S02]  /*1f10*/  UISETP.NE.AND UP0, UPT, UR9, 0x6, UPT ;  /* 0x000000060900788c */ /* 0x000fe4000bf05270 */
[----:B------:R-:W-:Y:S02]  /*1f20*/  UISETP.NE.AND UP1, UPT, UR10, 0x6, UPT ;  /* 0x000000060a00788c */ /* 0x000fe4000bf25270 */
[----:B------:R-:W-:Y:S02]  /*1f30*/  USEL UR4, URZ, 0x1, UP0 ;  /* 0x000000013f047887 */ /* 0x000fe40008000000 */
[----:B------:R-:W-:-:S02]  /*1f40*/  USEL UR9, UR9, URZ, UP0 ;  /* 0x0000003f09097287 */ /* 0x000fc40008000000 */
[----:B------:R-:W-:Y:S02]  /*1f50*/  USEL UR10, UR10, URZ, UP1 ;  /* 0x0000003f0a0a7287 */ /* 0x000fe40008800000 */
[----:B------:R-:W-:Y:S01]  /*1f60*/  LOP3.LUT R5, R5, UR4, RZ, 0x3c, !PT ;  /* 0x0000000405057c12 */ /* 0x000fe2000f8e3cff */
[----:B------:R-:W-:Y:S09]  /*1f70*/  @P1 BRA `(.L_x_31) ;  /* 0xfffffffc00101947 */ /* 0x000ff2000383ffff */
.L_x_24:
[----:B-12---:R-:W1:Y:S02]  /*1f80*/  LDC R0, c[0x0][0x28c] ;  /* 0x0000a300ff007b82 */ /* 0x006e640000000800 */
[----:B-1----:R-:W-:-:S13]  /*1f90*/  ISETP.GE.AND P1, PT, R0, 0x1, PT ;  /* 0x000000010000780c */ /* 0x002fda0003f26270 */
[----:B------:R-:W-:Y:S05]  /*1fa0*/  @!P1 BRA `(.L_x_32) ;  /* 0x0000000000349947 */ /* 0x000fea0003800000 */
[----:B------:R-:W-:Y:S05]  /*1fb0*/  @!P0 BRA `(.L_x_33) ;  /* 0x0000000000048947 */ /* 0x000fea0003800000 */
[----:B------:R-:W-:Y:S01]  /*1fc0*/  BPT.TRAP 0x1 ;  /* 0x000000040000795c */ /* 0x000fe20000300000 */
.L_x_33:
[----:B------:R-:W-:Y:S01]  /*1fd0*/  UIADD3 UR6, UR49, UR43, URZ ;  /* 0x0000002b31067290 */ /* 0x000fe2000fffe03f */
[----:B------:R-:W-:-:S03]  /*1fe0*/  ISETP.GT.U32.AND P0, PT, R19, 0x1, PT ;  /* 0x000000011300780c */ /* 0x000fc60003f04070 */
[----:B------:R-:W-:-:S04]  /*1ff0*/  UIMAD.WIDE.U32 UR4, UR6, -0x55555555, URZ ;  /* 0xaaaaaaab060478a5 */ /* 0x000fc8000f8e003f */
[----:B------:R-:W-:-:S04]  /*2000*/  USHF.R.U32.HI UR4, URZ, 0x2, UR5 ;  /* 0x000000023f047899 */ /* 0x000fc80008011605 */
[----:B------:R-:W-:-:S04]  /*2010*/  UIMAD UR6, UR4, -0x6, UR6 ;  /* 0xfffffffa040678a4 */ /* 0x000fc8000f8e0206 */
[----:B------:R-:W-:-:S04]  /*2020*/  ULEA UR6, UR6, UR51, 0x3 ;  /* 0x0000003306067291 */ /* 0x000fc8000f8e183f */
[----:B------:R-:W-:-:S04]  /*2030*/  UIADD3 UR6, UR6, 0x30, URZ ;  /* 0x0000003006067890 */ /* 0x000fc8000fffe03f */
[----:B------:R-:W-:-:S09]  /*2040*/  UPRMT UR6, URZ, 0x654, UR6 ;  /* 0x000006543f067896 */ /* 0x000fd20008000006 */
[----:B------:R-:W-:Y:S01]  /*2050*/  SYNCS.ARRIVE.TRANS64.RED.A1T0 RZ, [UR6], RZ ;  /* 0x000000ffffff79a7 */ /* 0x000fe20008100406 */
[----:B------:R-:W-:Y:S05]  /*2060*/  @P0 BRA `(.L_x_32) ;  /* 0x0000000000040947 */ /* 0x000fea0003800000 */
[----:B------:R-:W-:Y:S01]  /*2070*/  BPT.TRAP 0x1 ;  /* 0x000000040000795c */ /* 0x000fe20000300000 */
.L_x_32:
[----:B------:R-:W-:Y:S01]  /*2080*/  UIADD3 UR6, UR51, 0x200, URZ ;  /* 0x0000020033067890 */ /* 0x000fe2000fffe03f */
[----:B------:R-:W-:Y:S01]  /*2090*/  R2UR UR46, R22 ;  /* 0x00000000162e72ca */ /* 0x000fe200000e0000 */
[----:B------:R-:W-:Y:S01]  /*20a0*/  UIADD3 UR43, UR48, UR43, URZ ;  /* 0x0000002b302b7290 */ /* 0x000fe2000fffe03f */
[----:B------:R-:W-:Y:S01]  /*20b0*/  R2UR UR45, R23 ;  /* 0x00000000172d72ca */ /* 0x000fe200000e0000 */
[----:B------:R-:W-:Y:S02]  /*20c0*/  UISETP.GE.U32.AND UP1, UPT, UR48, 0x6, UPT ;  /* 0x000000063000788c */ /* 0x000fe4000bf26070 */
[----:B------:R-:W-:Y:S02]  /*20d0*/  ULOP3.LUT UP2, URZ, UR6, 0x1bf, URZ, 0xc0, !UPT ;  /* 0x000001bf063f7892 */ /* 0x000fe4000f84c03f */
[----:B------:R-:W-:-:S04]  /*20e0*/  UISETP.GT.U32.AND UP0, UPT, UR43, 0x5, UPT ;  /* 0x000000052b00788c */ /* 0x000fc8000bf04070 */
[----:B------:R-:W-:Y:S01]  /*20f0*/  UISETP.LT.U32.AND UP0, UPT, UR48, 0x6, UP0 ;  /* 0x000000063000788c */ /* 0x000fe20008701070 */
[----:B------:R-:W-:Y:S01]  /*2100*/  PLOP3.LUT P0, PT, PT, PT, UP2, 0x80, 0x0 ;  /* 0x000000000000781c */ /* 0x000fe20003f0f028 */
[----:B------:R-:W-:Y:S02]  /*2110*/  USHF.L.U32 UR46, UR46, 0x7, URZ ;  /* 0x000000072e2e7899 */ /* 0x000fe4000800063f */
[----:B------:R-:W-:Y:S02]  /*2120*/  @UP1 UIMAD.WIDE.U32 UR4, UR43, -0x55555555, URZ ;  /* 0xaaaaaaab2b0418a5 */ /* 0x000fe4000f8e003f */
[----:B------:R-:W-:Y:S02]  /*2130*/  USEL UR6, URZ, 0x1, !UP0 ;  /* 0x000000013f067887 */ /* 0x000fe4000c000000 */
[----:B------:R-:W-:Y:S02]  /*2140*/  @UP1 USHF.R.U32.HI UR4, URZ, 0x2, UR5 ;  /* 0x000000023f041899 */ /* 0x000fe40008011605 */
[----:B------:R-:W-:-:S02]  /*2150*/  ULOP3.LUT UR42, UR42, UR6, URZ, 0x3c, !UPT ;  /* 0x000000062a2a7292 */ /* 0x000fc4000f8e3c3f */
[----:B------:R-:W-:Y:S02]  /*2160*/  USHF.L.U32 UR45, UR45, 0x7, URZ ;  /* 0x000000072d2d7899 */ /* 0x000fe4000800063f */
[----:B------:R-:W-:Y:S01]  /*2170*/  @UP1 ULOP3.LUT UR42, UR42, 0x1, UR4, 0x78, !UPT ;  /* 0x000000012a2a1892 */ /* 0x000fe2000f8e7804 */
[----:B------:R-:W-:Y:S11]  /*2180*/  @!P0 BRA `(.L_x_34) ;  /* 0x00000000007c8947 */ /* 0x000ff60003800000 */
[----:B------:R-:W-:Y:S01]  /*2190*/  MOV R22, 0x0 ;  /* 0x0000000000167802 */ /* 0x000fe20000000f00 */
[----:B------:R-:W-:Y:S01]  /*21a0*/  ULDC.64 UR4, c[0x4][0x80] ;  /* 0x0100200000047ab9 */ /* 0x000fe20000000a00 */
[----:B------:R-:W-:Y:S01]  /*21b0*/  ULDC.64 UR6, c[0x4][0x10] ;  /* 0x0100040000067ab9 */ /* 0x000fe20000000a00 */
[----:B------:R-:W-:Y:S01]  /*21c0*/  MOV R4, UR4 ;  /* 0x0000000400047c02 */ /* 0x000fe20008000f00 */
[----:B------:R1:W2:Y:S01]  /*21d0*/  LDC.64 R14, c[0x4][R22] ;  /* 0x01000000160e7b82 */ /* 0x0002a20000000a00 */
[----:B------:R-:W-:Y:S01]  /*21e0*/  IMAD.U32 R5, RZ, RZ, UR5 ;  /* 0x00000005ff057e24 */ /* 0x000fe2000f8e00ff */
[----:B------:R-:W-:Y:S01]  /*21f0*/  ULDC.64 UR4, c[0x4][0x88] ;  /* 0x0100220000047ab9 */ /* 0x000fe20000000a00 */
[----:B------:R-:W-:Y:S01]  /*2200*/  MOV R10, UR6 ;  /* 0x00000006000a7c02 */ /* 0x000fe20008000f00 */
[----:B------:R-:W-:Y:S01]  /*2210*/  IMAD.U32 R7, RZ, RZ, UR5 ;  /* 0x00000005ff077e24 */ /* 0x000fe2000f8e00ff */
[----:B------:R-:W-:Y:S01]  /*2220*/  MOV R6, UR4 ;  /* 0x0000000400067c02 */ /* 0x000fe20008000f00 */
[----:B------:R-:W-:Y:S01]  /*2230*/  IMAD.U32 R11, RZ, RZ, UR7 ;  /* 0x00000007ff0b7e24 */ /* 0x000fe2000f8e00ff */
[----:B------:R-:W-:Y:S01]  /*2240*/  MOV R8, 0x70 ;  /* 0x0000007000087802 */ /* 0x000fe20000000f00 */
[----:B------:R-:W-:Y:S01]  /*2250*/  IMAD.MOV.U32 R12, RZ, RZ, 0x1 ;  /* 0x00000001ff0c7424 */ /* 0x000fe200078e00ff */
[----:B-1----:R-:W-:-:S07]  /*2260*/  MOV R13, RZ ;  /* 0x000000ff000d7202 */ /* 0x002fce0000000f00 */
[----:B------:R-:W-:-:S07]  /*2270*/  LEPC R20, `(.L_x_35) ;  /* 0x000000001014794e */ /* 0x000fce0000000000 */
[----:B--2--5:R-:W-:Y:S05]  /*2280*/  CALL.ABS.NOINC R14 ;  /* 0x000000000e007343 */ /* 0x024fea0003c00000 */
.L_x_35:
[----:B------:R-:W1:Y:S01]  /*2290*/  LDC.64 R22, c[0x4][R22] ;  /* 0x0100000016167b82 */ /* 0x000e620000000a00 */
[----:B------:R-:W-:Y:S01]  /*22a0*/  ULDC.64 UR4, c[0x4][0x80] ;  /* 0x0100200000047ab9 */ /* 0x000fe20000000a00 */
[----:B------:R-:W-:Y:S01]  /*22b0*/  ULDC.64 UR6, c[0x4][0x10] ;  /* 0x0100040000067ab9 */ /* 0x000fe20000000a00 */
[----:B------:R-:W-:Y:S01]  /*22c0*/  IMAD.U32 R4, RZ, RZ, UR4 ;  /* 0x00000004ff047e24 */ /* 0x000fe2000f8e00ff */
        /* <DEDUP_REMOVED lines=8> */
[----:B------:R-:W-:-:S07]  /*2350*/  IMAD.MOV.U32 R13, RZ, RZ, RZ ;  /* 0x000000ffff0d7224 */ /* 0x000fce00078e00ff */
[----:B------:R-:W-:-:S07]  /*2360*/  LEPC R20, `(.L_x_34) ;  /* 0x000000001014794e */ /* 0x000fce0000000000 */
[----:B-1----:R-:W-:Y:S05]  /*2370*/  CALL.ABS.NOINC R22 ;  /* 0x0000000016007343 */ /* 0x002fea0003c00000 */
.L_x_34:
[----:B------:R-:W1:Y:S02]  /*2380*/  LDC.64 R8, c[0x0][0x590] ;  /* 0x00016400ff087b82 */ /* 0x000e640000000a00 */
[----:B-1----:R-:W-:-:S04]  /*2390*/  ISETP.NE.U32.AND P2, PT, R8, RZ, PT ;  /* 0x000000ff0800720c */ /* 0x002fc80003f45070 */
[----:B------:R-:W-:-:S13]  /*23a0*/  ISETP.NE.AND.EX P2, PT, R9, RZ, PT, P2 ;  /* 0x000000ff0900720c */ /* 0x000fda0003f45320 */
[----:B------:R-:W-:Y:S05]  /*23b0*/  @!P2 BRA `(.L_x_36) ;  /* 0x000000000034a947 */ /* 0x000fea0003800000 */
[----:B------:R-:W-:Y:S02]  /*23c0*/  ULDC.64 UR4, c[0x0][0x588] ;  /* 0x0001620000047ab9 */ /* 0x000fe40000000a00 */
[----:B------:R-:W-:-:S04]  /*23d0*/  ISETP.NE.U32.AND P0, PT, RZ, UR4, PT ;  /* 0x00000004ff007c0c */ /* 0x000fc8000bf05070 */
[----:B------:R-:W-:-:S13]  /*23e0*/  ISETP.NE.AND.EX P0, PT, RZ, UR5, PT, P0 ;  /* 0x00000005ff007c0c */ /* 0x000fda000bf05300 */
[----:B------:R-:W-:Y:S05]  /*23f0*/  @!P0 BRA `(.L_x_37) ;  /* 0x0000000000188947 */ /* 0x000fea0003800000 */
[----:B------:R-:W1:Y:S01]  /*2400*/  LDC.64 R4, c[0x0][0x588] ;  /* 0x00016200ff047b82 */ /* 0x000e620000000a00 */
[----:B------:R-:W-:-:S04]  /*2410*/  IMAD R3, R8, UR47, RZ ;  /* 0x0000002f08037c24 */ /* 0x000fc8000f8e02ff */
[----:B-1----:R-:W-:-:S05]  /*2420*/  IMAD.WIDE R4, R3, 0x4, R4 ;  /* 0x0000000403047825 */ /* 0x002fca00078e0204 */
[----:B-----5:R1:W5:Y:S01]  /*2430*/  LDG.E R89, desc[UR52][R4.64] ;  /* 0x0000003404597981 */ /* 0x020362000c1e1900 */
[----:B------:R-:W-:Y:S01]  /*2440*/  MOV R88, 0x1 ;  /* 0x0000000100587802 */ /* 0x000fe20000000f00 */
[----:B------:R-:W-:Y:S06]  /*2450*/  BRA `(.L_x_36) ;  /* 0x00000000000c7947 */ /* 0x000fec0003800000 */
.L_x_37:
[----:B------:R-:W-:Y:S01]  /*2460*/  ULDC UR4, c[0x0][0x580] ;  /* 0x0001600000047ab9 */ /* 0x000fe20000000800 */
[----:B------:R-:W-:Y:S01]  /*2470*/  IMAD.MOV.U32 R88, RZ, RZ, 0x1 ;  /* 0x00000001ff587424 */ /* 0x000fe200078e00ff */
[----:B-----5:R-:W-:-:S07]  /*2480*/  MOV R89, UR4 ;  /* 0x0000000400597c02 */ /* 0x020fce0008000f00 */
.L_x_36:
[----:B------:R-:W2:Y:S02]  /*2490*/  LDC.64 R6, c[0x0][0x5b0] ;  /* 0x00016c00ff067b82 */ /* 0x000ea40000000a00 */
[----:B--2---:R-:W-:-:S04]  /*24a0*/  ISETP.NE.U32.AND P0, PT, R6, RZ, PT ;  /* 0x000000ff0600720c */ /* 0x004fc80003f05070 */
[----:B------:R-:W-:-:S13]  /*24b0*/  ISETP.NE.AND.EX P0, PT, R7, RZ, PT, P0 ;  /* 0x000000ff0700720c */ /* 0x000fda0003f05300 */
[----:B------:R-:W-:Y:S05]  /*24c0*/  @!P0 BRA `(.L_x_38) ;  /* 0x00000000002c8947 */ /* 0x000fea0003800000 */
[----:B------:R-:W-:Y:S02]  /*24d0*/  ULDC.64 UR4, c[0x0][0x5a8] ;  /* 0x00016a0000047ab9 */ /* 0x000fe40000000a00 */
[----:B------:R-:W-:-:S04]  /*24e0*/  ISETP.NE.U32.AND P0, PT, RZ, UR4, PT ;  /* 0x00000004ff007c0c */ /* 0x000fc8000bf05070 */
[----:B------:R-:W-:-:S13]  /*24f0*/  ISETP.NE.AND.EX P0, PT, RZ, UR5, PT, P0 ;  /* 0x00000005ff007c0c */ /* 0x000fda000bf05300 */
[----:B------:R-:W-:Y:S05]  /*2500*/  @!P0 BRA `(.L_x_39) ;  /* 0x0000000000148947 */ /* 0x000fea0003800000 */
[----:B-1----:R-:W1:Y:S01]  /*2510*/  LDC.64 R4, c[0x0][0x5a8] ;  /* 0x00016a00ff047b82 */ /* 0x002e620000000a00 */
[----:B------:R-:W-:-:S04]  /*2520*/  IMAD R3, R6, UR47, RZ ;  /* 0x0000002f06037c24 */ /* 0x000fc8000f8e02ff */
[----:B-1----:R-:W-:-:S05]  /*2530*/  IMAD.WIDE R4, R3, 0x4, R4 ;  /* 0x0000000403047825 */ /* 0x002fca00078e0204 */
[----:B-----5:R2:W5:Y:S01]  /*2540*/  LDG.E R90, desc[UR52][R4.64] ;  /* 0x00000034045a7981 */ /* 0x020562000c1e1900 */
[----:B------:R-:W-:Y:S05]  /*2550*/  BRA `(.L_x_38) ;  /* 0x0000000000087947 */ /* 0x000fea0003800000 */
.L_x_39:
[----:B------:R-:W-:Y:S02]  /*2560*/  ULDC UR4, c[0x0][0x5a0] ;  /* 0x0001680000047ab9 */ /* 0x000fe40000000800 */
[----:B-----5:R-:W-:-:S07]  /*2570*/  IMAD.U32 R90, RZ, RZ, UR4 ;  /* 0x00000004ff5a7e24 */ /* 0x020fce000f8e00ff */
.L_x_38:
[----:B------:R-:W-:Y:S01]  /*2580*/  ULDC.64 UR4, c[0x0][0x588] ;  /* 0x0001620000047ab9 */ /* 0x000fe20000000a00 */
[----:B------:R-:W-:Y:S01]  /*2590*/  ISETP.NE.U32.AND P3, PT, R8, RZ, PT ;  /* 0x000000ff0800720c */ /* 0x000fe20003f65070 */
[----:B------:R-:W-:Y:S02]  /*25a0*/  UISETP.NE.U32.AND UP0, UPT, UR4, URZ, UPT ;  /* 0x0000003f0400728c */ /* 0x000fe4000bf05070 */
[----:B------:R-:W-:Y:S02]  /*25b0*/  ISETP.NE.U32.AND P4, PT, RZ, UR4, PT ;  /* 0x00000004ff007c0c */ /* 0x000fe4000bf85070 */
[----:B------:R-:W-:Y:S01]  /*25c0*/  ISETP.NE.AND.EX P3, PT, R9, RZ, PT, P3 ;  /* 0x000000ff0900720c */ /* 0x000fe20003f65330 */
[----:B------:R-:W-:Y:S02]  /*25d0*/  UISETP.NE.AND.EX UP0, UPT, UR5, URZ, UPT, UP0 ;  /* 0x0000003f0500728c */ /* 0x000fe4000bf05300 */
[----:B------:R-:W-:Y:S02]  /*25e0*/  ISETP.NE.AND.EX P4, PT, RZ, UR5, PT, P4 ;  /* 0x00000005ff007c0c */ /* 0x000fe4000bf85340 */
[----:B------:R-:W-:-:S02]  /*25f0*/  PLOP3.LUT P0, PT, PT, PT, PT, 0x8, 0x0 ;  /* 0x000000000000781c */ /* 0x000fc40003f0e170 */
[----:B------:R-:W-:-:S04]  /*2600*/  PLOP3.LUT P1, PT, PT, PT, UP0, 0x80, 0x0 ;  /* 0x000000000000781c */ /* 0x000fc80003f2f008 */
[----:B------:R-:W-:-:S05]  /*2610*/  PLOP3.LUT P1, PT, P1, PT, PT, 0x8, 0x0 ;  /* 0x000000000000781c */ /* 0x000fca0000f2e170 */
[----:B------:R-:W-:Y:S08]  /*2620*/  @P4 BRA P3, `(.L_x_40) ;  /* 0x0000000000244947 */ /* 0x000ff00001800000 */
[----:B------:R-:W-:Y:S04]  /*2630*/  BSSY B0, `(.L_x_40) ;  /* 0x0000008000007945 */ /* 0x000fe80003800000 */
[----:B------:R-:W-:Y:S05]  /*2640*/  @!P2 BRA `(.L_x_41) ;  /* 0x000000000014a947 */ /* 0x000fea0003800000 */
[----:B------:R-:W-:Y:S02]  /*2650*/  LOP3.LUT P3, RZ, R88, 0xff, RZ, 0xc0, !PT ;  /* 0x000000ff58ff7812 */ /* 0x000fe4000786c0ff */
[----:B------:R-:W-:-:S11]  /*2660*/  PLOP3.LUT P0, PT, P1, PT, PT, 0x80, 0x0 ;  /* 0x000000000000781c */ /* 0x000fd60000f0f070 */
[----:B------:R-:W-:Y:S05]  /*2670*/  @!P3 BRA `(.L_x_42) ;  /* 0x00000000000cb947 */ /* 0x000fea0003800000 */
[----:B-----5:R-:W-:Y:S01]  /*2680*/  FSETP.EQ.AND P0, PT, R89, RZ, PT ;  /* 0x000000ff5900720b */ /* 0x020fe20003f02000 */
[----:B------:R-:W-:-:S12]  /*2690*/  BRA `(.L_x_42) ;  /* 0x0000000000047947 */ /* 0x000fd80003800000 */
.L_x_41:
[----:B-----5:R-:W-:-:S13]  /*26a0*/  FSETP.EQ.AND P0, PT, R89, RZ, PT ;  /* 0x000000ff5900720b */ /* 0x020fda0003f02000 */
.L_x_42:
[----:B------:R-:W-:Y:S05]  /*26b0*/  BSYNC B0 ;  /* 0x0000000000007941 */ /* 0x000fea0003800000 */
.L_x_40:
[----:B------:R-:W-:Y:S04]  /*26c0*/  BSSY B0, `(.L_x_43) ;  /* 0x0000007000007945 */ /* 0x000fe80003800000 */
[----:B------:R-:W-:Y:S05]  /*26d0*/  @!P2 BRA `(.L_x_44) ;  /* 0x000000000010a947 */ /* 0x000fea0003800000 */
[----:B------:R-:W-:-:S13]  /*26e0*/  LOP3.LUT P2, RZ, R88, 0xff, RZ, 0xc0, !PT ;  /* 0x000000ff58ff7812 */ /* 0x000fda000784c0ff */
[----:B------:R-:W-:Y:S05]  /*26f0*/  @!P2 BRA `(.L_x_45) ;  /* 0x00000000000ca947 */ /* 0x000fea0003800000 */
[----:B-----5:R-:W-:Y:S01]  /*2700*/  FSETP.EQ.AND P1, PT, R89, RZ, PT ;  /* 0x000000ff5900720b */ /* 0x020fe20003f22000 */
[----:B------:R-:W-:-:S12]  /*2710*/  BRA `(.L_x_45) ;  /* 0x0000000000047947 */ /* 0x000fd80003800000 */
.L_x_44:
[----:B-----5:R-:W-:-:S13]  /*2720*/  FSETP.EQ.AND P1, PT, R89, RZ, PT ;  /* 0x000000ff5900720b */ /* 0x020fda0003f22000 */
.L_x_45:
[----:B------:R-:W-:Y:S05]  /*2730*/  BSYNC B0 ;  /* 0x0000000000007941 */ /* 0x000fea0003800000 */
.L_x_43:
[----:B------:R-:W-:Y:S01]  /*2740*/  BSSY B0, `(.L_x_46) ;  /* 0x000001b000007945 */ /* 0x000fe20003800000 */
[----:B------:R-:W-:Y:S02]  /*2750*/  LOP3.LUT R93, R93, 0x1, RZ, 0x3c, !PT ;  /* 0x000000015d5d7812 */ /* 0x000fe400078e3cff */
[----:B------:R-:W-:Y:S02]  /*2760*/  CS2R R10, SRZ ;  /* 0x00000000000a7805 */ /* 0x000fe4000001ff00 */
[----:B-12---:R-:W-:Y:S02]  /*2770*/  MOV R4, RZ ;  /* 0x000000ff00047202 */ /* 0x006fe40000000f00 */
[----:B------:R-:W-:Y:S02]  /*2780*/  CS2R R8, SRZ ;  /* 0x0000000000087805 */ /* 0x000fe4000001ff00 */
[----:B------:R-:W-:Y:S02]  /*2790*/  CS2R R14, SRZ ;  /* 0x00000000000e7805 */ /* 0x000fe4000001ff00 */
[----:B------:R-:W-:Y:S01]  /*27a0*/  CS2R R12, SRZ ;  /* 0x00000000000c7805 */ /* 0x000fe2000001ff00 */
[----:B------:R-:W-:Y:S06]  /*27b0*/  @P0 BRA `(.L_x_47) ;  /* 0x00000000004c0947 */ /* 0x000fec0003800000 */
[----:B------:R-:W-:-:S13]  /*27c0*/  ISETP.NE.AND P2, PT, R99, 0x3, PT ;  /* 0x000000036300780c */ /* 0x000fda0003f45270 */
[----:B------:R-:W-:Y:S05]  /*27d0*/  @!P2 BRA `(.L_x_48) ;  /* 0x000000000004a947 */ /* 0x000fea0003800000 */
[----:B------:R-:W-:Y:S01]  /*27e0*/  BPT.TRAP 0x1 ;  /* 0x000000040000795c */ /* 0x000fe20000300000 */
.L_x_48:
[----:B------:R-:W-:Y:S01]  /*27f0*/  SHF.L.U32 R3, R93, 0x1f, RZ ;  /* 0x0000001f5d037819 */ /* 0x000fe200000006ff */
[----:B------:R-:W-:Y:S01]  /*2800*/  BSSY B1, `(.L_x_49) ;  /* 0x0000005000017945 */ /* 0x000fe20003800000 */
[----:B------:R-:W-:Y:S01]  /*2810*/  @!P1 LEA R0, R92, UR51, 0x1 ;  /* 0x000000335c009c11 */ /* 0x000fe2000f8e08ff */
[----:B------:R-:W-:Y:S01]  /*2820*/  IMAD.MOV.U32 R15, RZ, RZ, RZ ;  /* 0x000000ffff0f7224 */ /* 0x000fe200078e00ff */
[----:B------:R-:W1:Y:S02]  /*2830*/  SYNCS.PHASECHK.TRANS64.TRYWAIT P2, [UR51+0x60], R3 ;  /* 0x00006003ff0075a7 */ /* 0x000e640008040173 */
[----:B-1----:R-:W-:Y:S05]  /*2840*/  @!P2 BRA `(.L_x_50) ;  /* 0x000000a800b4a947 */ /* 0x002fea0003800000 */
.L_x_357:
[----:B------:R-:W-:Y:S05]  /*2850*/  BSYNC B1 ;  /* 0x0000000000017941 */ /* 0x000fea0003800000 */
.L_x_49:
[----:B------:R-:W-:Y:S02]  /*2860*/  MOV R14, RZ ;  /* 0x000000ff000e7202 */ /* 0x000fe40000000f00 */
[----:B------:R-:W-:Y:S01]  /*2870*/  CS2R R12, SRZ ;  /* 0x00000000000c7805 */ /* 0x000fe2000001ff00 */
[----:B------:R-:W-:Y:S01]  /*2880*/  IMAD.MOV.U32 R10, RZ, RZ, RZ ;  /* 0x000000ffff0a7224 */ /* 0x000fe200078e00ff */
[----:B------:R-:W-:Y:S02]  /*2890*/  CS2R R8, SRZ ;  /* 0x0000000000087805 */ /* 0x000fe4000001ff00 */
[----:B-1----:R-:W-:Y:S01]  /*28a0*/  @!P1 LEA R3, R95, R0, 0x1 ;  /* 0x000000005f039211 */ /* 0x002fe200078e08ff */
[----:B------:R-:W-:Y:S05]  /*28b0*/  @!P1 WARPSYNC.ALL ;  /* 0x0000000000009948 */ /* 0x000fea0003800000 */
[----:B------:R1:W2:Y:S01]  /*28c0*/  @!P1 LDSM.16.M88.4 R12, [R0+0x200] ;  /* 0x00020000000c983b */ /* 0x0002a20000000200 */
[----:B------:R-:W-:-:S03]  /*28d0*/  IMAD.MOV.U32 R4, RZ, RZ, 0x1 ;  /* 0x00000001ff047424 */ /* 0x000fc600078e00ff */
[----:B------:R1:W3:Y:S04]  /*28e0*/  @!P1 LDSM.16.M88.4 R8, [R3+0x200] ;  /* 0x000200000308983b */ /* 0x0002e80000000200 */
.L_x_47:
[----:B------:R-:W-:Y:S05]  /*28f0*/  BSYNC B0 ;  /* 0x0000000000007941 */ /* 0x000fea0003800000 */
.L_x_46:
[C---:B-12---:R-:W-:Y:S01]  /*2900*/  SHF.L.U32 R0, R12.reuse, 0x10, RZ ;  /* 0x000000100c007819 */ /* 0x046fe200000006ff */
[----:B---3--:R-:W-:Y:S01]  /*2910*/  IMAD.U32 R104, R9, 0x10000, RZ ;  /* 0x0001000009687824 */ /* 0x008fe200078e00ff */
[----:B------:R-:W-:Y:S01]  /*2920*/  LOP3.LUT R6, R12, 0xffff0000, RZ, 0xc0, !PT ;  /* 0xffff00000c067812 */ /* 0x000fe200078ec0ff */
[C---:B------:R-:W-:Y:S01]  /*2930*/  IMAD.U32 R12, R13.reuse, 0x10000, RZ ;  /* 0x000100000d0c7824 */ /* 0x040fe200078e00ff */
[----:B------:R-:W-:Y:S01]  /*2940*/  LOP3.LUT R20, R13, 0xffff0000, RZ, 0xc0, !PT ;  /* 0xffff00000d147812 */ /* 0x000fe200078ec0ff */
[C---:B-----5:R-:W-:Y:S01]  /*2950*/  FMUL R5, R89.reuse, R0 ;  /* 0x0000000059057220 */ /* 0x060fe20000400000 */
[----:B------:R-:W-:Y:S01]  /*2960*/  MOV R116, 0x3bbb989d ;  /* 0x3bbb989d00747802 */ /* 0x000fe20000000f00 */
[----:B------:R-:W-:Y:S01]  /*2970*/  FMUL R6, R89, R6 ;  /* 0x0000000659067220 */ /* 0x000fe20000400000 */
[----:B------:R-:W-:Y:S01]  /*2980*/  LOP3.LUT R106, R9, 0xffff0000, RZ, 0xc0, !PT ;  /* 0xffff0000096a7812 */ /* 0x000fe200078ec0ff */
[C---:B------:R-:W-:Y:S01]  /*2990*/  FFMA R24, R90.reuse, R24, R5 ;  /* 0x000000185a187223 */ /* 0x040fe20000000005 */
[C---:B------:R-:W-:Y:S01]  /*29a0*/  FMUL R7, R89.reuse, R12 ;  /* 0x0000000c59077220 */ /* 0x040fe20000400000 */
[----:B------:R-:W-:Y:S01]  /*29b0*/  FMUL R9, R89, R20 ;  /* 0x0000001459097220 */ /* 0x000fe20000400000 */
[----:B------:R-:W-:Y:S01]  /*29c0*/  FFMA R25, R90, R25, R6 ;  /* 0x000000195a197223 */ /* 0x000fe20000000006 */
[----:B------:R-:W-:-:S02]  /*29d0*/  IMAD.MOV.U32 R123, RZ, RZ, 0x437c0000 ;  /* 0x437c0000ff7b7424 */ /* 0x000fc400078e00ff */
[----:B------:R-:W-:Y:S01]  /*29e0*/  FFMA.SAT R3, -R24, R116, 0.5 ;  /* 0x3f00000018037423 */ /* 0x000fe20000002174 */
[C---:B------:R-:W-:Y:S01]  /*29f0*/  FFMA R26, R90.reuse, R26, R7 ;  /* 0x0000001a5a1a7223 */ /* 0x040fe20000000007 */
[----:B------:R-:W-:Y:S01]  /*2a00*/  FFMA R27, R90, R27, R9 ;  /* 0x0000001b5a1b7223 */ /* 0x000fe20000000009 */
[-C--:B------:R-:W-:Y:S01]  /*2a10*/  FFMA.SAT R12, -R25, R116.reuse, 0.5 ;  /* 0x3f000000190c7423 */ /* 0x080fe20000002174 */
[-C--:B------:R-:W-:Y:S01]  /*2a20*/  FFMA.RM R3, R3, R123.reuse, 12582913 ;  /* 0x4b40000103037423 */ /* 0x080fe2000000407b */
[C---:B------:R-:W-:Y:S01]  /*2a30*/  IMAD.U32 R98, R15.reuse, 0x10000, RZ ;  /* 0x000100000f627824 */ /* 0x040fe200078e00ff */
[----:B------:R-:W-:Y:S01]  /*2a40*/  LOP3.LUT R100, R15, 0xffff0000, RZ, 0xc0, !PT ;  /* 0xffff00000f647812 */ /* 0x000fe200078ec0ff */
[-C--:B------:R-:W-:Y:S01]  /*2a50*/  FFMA.SAT R13, -R26, R116.reuse, 0.5 ;  /* 0x3f0000001a0d7423 */ /* 0x080fe20000002174 */
[----:B------:R-:W-:Y:S01]  /*2a60*/  FFMA.SAT R15, -R27, R116, 0.5 ;  /* 0x3f0000001b0f7423 */ /* 0x000fe20000002174 */
[-C--:B------:R-:W-:Y:S01]  /*2a70*/  FFMA.RM R20, R12, R123.reuse, 12582913 ;  /* 0x4b4000010c147423 */ /* 0x080fe2000000407b */
[C---:B------:R-:W-:Y:S01]  /*2a80*/  IMAD.U32 R110, R11.reuse, 0x10000, RZ ;  /* 0x000100000b6e7824 */ /* 0x040fe200078e00ff */
[----:B------:R-:W-:Y:S01]  /*2a90*/  LOP3.LUT R0, R11, 0xffff0000, RZ, 0xc0, !PT ;  /* 0xffff00000b007812 */ /* 0x000fe200078ec0ff */
[----:B------:R-:W-:Y:S01]  /*2aa0*/  FADD R11, R3, -12583039 ;  /* 0xcb40007f030b7421 */ /* 0x000fe20000000000 */
[-C--:B------:R-:W-:Y:S01]  /*2ab0*/  FFMA.RM R105, R13, R123.reuse, 12582913 ;  /* 0x4b4000010d697423 */ /* 0x080fe2000000407b */
[----:B------:R-:W-:Y:S01]  /*2ac0*/  FFMA.RM R107, R15, R123, 12582913 ;  /* 0x4b4000010f6b7423 */ /* 0x000fe2000000407b */
[----:B------:R-:W-:Y:S01]  /*2ad0*/  FADD R12, R20, -12583039 ;  /* 0xcb40007f140c7421 */ /* 0x000fe20000000000 */
[----:B------:R-:W-:Y:S01]  /*2ae0*/  FMUL R15, R89, R98 ;  /* 0x00000062590f7220 */ /* 0x000fe20000400000 */
[----:B------:R-:W-:Y:S01]  /*2af0*/  SHF.L.U32 R22, R14, 0x10, RZ ;  /* 0x000000100e167819 */ /* 0x000fe200000006ff */
[----:B------:R-:W-:Y:S01]  /*2b00*/  FFMA R11, -R24, 1.4426950216293334961, -R11 ;  /* 0x3fb8aa3b180b7823 */ /* 0x000fe2000000090b */
[----:B------:R-:W-:Y:S01]  /*2b10*/  FADD R13, R105, -12583039 ;  /* 0xcb40007f690d7421 */ /* 0x000fe20000000000 */
[----:B------:R-:W-:Y:S01]  /*2b20*/  FFMA R12, -R25, 1.4426950216293334961, -R12 ;  /* 0x3fb8aa3b190c7823 */ /* 0x000fe2000000090c */
[----:B------:R-:W-:Y:S01]  /*2b30*/  FFMA R30, R90, R30, R15 ;  /* 0x0000001e5a1e7223 */ /* 0x000fe2000000000f */
[----:B------:R-:W-:Y:S01]  /*2b40*/  FFMA R24, -R24, 1.925963033500011079e-08, R11 ;  /* 0x32a5706018187823 */ /* 0x000fe2000000010b */
[----:B------:R-:W-:Y:S01]  /*2b50*/  FMUL R11, R89, R22 ;  /* 0x00000016590b7220 */ /* 0x000fe20000400000 */
[----:B------:R-:W-:Y:S01]  /*2b60*/  LOP3.LUT R14, R14, 0xffff0000, RZ, 0xc0, !PT ;  /* 0xffff00000e0e7812 */ /* 0x000fe200078ec0ff */
[----:B------:R-:W-:Y:S01]  /*2b70*/  FADD R112, R107, -12583039 ;  /* 0xcb40007f6b707421 */ /* 0x000fe20000000000 */
[----:B------:R-:W-:Y:S01]  /*2b80*/  FFMA R13, -R26, 1.4426950216293334961, -R13 ;  /* 0x3fb8aa3b1a0d7823 */ /* 0x000fe2000000090d */
[----:B------:R-:W-:Y:S01]  /*2b90*/  FFMA R12, -R25, 1.925963033500011079e-08, R12 ;  /* 0x32a57060190c7823 */ /* 0x000fe2000000010c */
[----:B------:R-:W-:Y:S01]  /*2ba0*/  FMUL R21, R89, R100 ;  /* 0x0000006459157220 */ /* 0x000fe20000400000 */
[----:B------:R-:W-:Y:S01]  /*2bb0*/  FFMA.SAT R25, -R30, R116, 0.5 ;  /* 0x3f0000001e197423 */ /* 0x000fe20000002174 */
[----:B------:R-:W-:Y:S01]  /*2bc0*/  FFMA R28, R90, R28, R11 ;  /* 0x0000001c5a1c7223 */ /* 0x000fe2000000000b */
[----:B------:R-:W-:Y:S01]  /*2bd0*/  FFMA R112, -R27, 1.4426950216293334961, -R112 ;  /* 0x3fb8aa3b1b707823 */ /* 0x000fe20000000970 */
[----:B------:R-:W-:Y:S01]  /*2be0*/  FFMA R26, -R26, 1.925963033500011079e-08, R13 ;  /* 0x32a570601a1a7823 */ /* 0x000fe2000000010d */
[----:B------:R-:W-:Y:S01]  /*2bf0*/  FMUL R13, R89, R14 ;  /* 0x0000000e590d7220 */ /* 0x000fe20000400000 */
[----:B------:R-:W-:Y:S01]  /*2c00*/  FFMA R31, R90, R31, R21 ;  /* 0x0000001f5a1f7223 */ /* 0x000fe20000000015 */
[----:B------:R-:W-:Y:S01]  /*2c10*/  FFMA.RM R98, R25, R123, 12582913 ;  /* 0x4b40000119627423 */ /* 0x000fe2000000407b */
[-C--:B------:R-:W-:Y:S01]  /*2c20*/  FFMA.SAT R14, -R28, R116.reuse, 0.5 ;  /* 0x3f0000001c0e7423 */ /* 0x080fe20000002174 */
[----:B------:R-:W-:Y:S01]  /*2c30*/  FFMA R112, -R27, 1.925963033500011079e-08, R112 ;  /* 0x32a570601b707823 */ /* 0x000fe20000000170 */
[----:B------:R-:W-:Y:S01]  /*2c40*/  FFMA R29, R90, R29, R13 ;  /* 0x0000001d5a1d7223 */ /* 0x000fe2000000000d */
[-C--:B------:R-:W-:Y:S01]  /*2c50*/  FFMA.SAT R27, -R31, R116.reuse, 0.5 ;  /* 0x3f0000001f1b7423 */ /* 0x080fe20000002174 */
[----:B------:R-:W-:Y:S01]  /*2c60*/  FADD R25, R98, -12583039 ;  /* 0xcb40007f62197421 */ /* 0x000fe20000000000 */
[-C--:B------:R-:W-:Y:S01]  /*2c70*/  FFMA.RM R14, R14, R123.reuse, 12582913 ;  /* 0x4b4000010e0e7423 */ /* 0x080fe2000000407b */
[C---:B------:R-:W-:Y:S01]  /*2c80*/  SHF.L.U32 R102, R8.reuse, 0x10, RZ ;  /* 0x0000001008667819 */ /* 0x040fe200000006ff */
[----:B------:R-:W-:Y:S01]  /*2c90*/  FFMA.SAT R22, -R29, R116, 0.5 ;  /* 0x3f0000001d167423 */ /* 0x000fe20000002174 */
[----:B------:R-:W-:Y:S01]  /*2ca0*/  LOP3.LUT R8, R8, 0xffff0000, RZ, 0xc0, !PT ;  /* 0xffff000008087812 */ /* 0x000fe200078ec0ff */
[-C--:B------:R-:W-:Y:S01]  /*2cb0*/  FFMA.RM R100, R27, R123.reuse, 12582913 ;  /* 0x4b4000011b647423 */ /* 0x080fe2000000407b */
[----:B------:R-:W-:Y:S01]  /*2cc0*/  FFMA R25, -R30, 1.4426950216293334961, -R25 ;  /* 0x3fb8aa3b1e197823 */ /* 0x000fe20000000919 */
[----:B------:R-:W-:Y:S01]  /*2cd0*/  FADD R23, R14, -12583039 ;  /* 0xcb40007f0e177421 */ /* 0x000fe20000000000 */
[----:B------:R-:W-:Y:S01]  /*2ce0*/  FFMA.RM R22, R22, R123, 12582913 ;  /* 0x4b40000116167423 */ /* 0x000fe2000000407b */
[----:B------:R-:W-:Y:S01]  /*2cf0*/  FADD R114, R100, -12583039 ;  /* 0xcb40007f64727421 */ /* 0x000fe20000000000 */
[----:B------:R-:W-:Y:S01]  /*2d00*/  FFMA R30, -R30, 1.925963033500011079e-08, R25 ;  /* 0x32a570601e1e7823 */ /* 0x000fe20000000119 */
[----:B------:R-:W-:Y:S01]  /*2d10*/  FMUL R25, R89, R8 ;  /* 0x0000000859197220 */ /* 0x000fe20000400000 */
[----:B------:R-:W-:Y:S01]  /*2d20*/  FFMA R23, -R28, 1.4426950216293334961, -R23 ;  /* 0x3fb8aa3b1c177823 */ /* 0x000fe20000000917 */
[----:B------:R1:W-:Y:S01]  /*2d30*/  MUFU.EX2 R103, R12 ;  /* 0x0000000c00677308 */ /* 0x0003e20000000800 */
[----:B------:R-:W-:Y:S01]  /*2d40*/  FFMA R114, -R31, 1.4426950216293334961, -R114 ;  /* 0x3fb8aa3b1f727823 */ /* 0x000fe20000000972 */
[----:B------:R-:W-:Y:S01]  /*2d50*/  FFMA R33, R90, R33, R25 ;  /* 0x000000215a217223 */ /* 0x000fe20000000019 */
[----:B------:R-:W-:Y:S01]  /*2d60*/  FFMA R28, -R28, 1.925963033500011079e-08, R23 ;  /* 0x32a570601c1c7823 */ /* 0x000fe20000000117 */
[C---:B------:R-:W-:Y:S01]  /*2d70*/  FMUL R23, R89.reuse, R102 ;  /* 0x0000006659177220 */ /* 0x040fe20000400000 */
[----:B------:R-:W-:Y:S01]  /*2d80*/  FMUL R27, R89, R104 ;  /* 0x00000068591b7220 */ /* 0x000fe20000400000 */
[----:B------:R-:W-:Y:S01]  /*2d90*/  FFMA R114, -R31, 1.925963033500011079e-08, R114 ;  /* 0x32a570601f727823 */ /* 0x000fe20000000172 */
[----:B------:R-:W-:Y:S01]  /*2da0*/  FFMA.SAT R31, -R33, R116, 0.5 ;  /* 0x3f000000211f7423 */ /* 0x000fe20000002174 */
[----:B------:R-:W-:Y:S01]  /*2db0*/  FFMA R32, R90, R32, R23 ;  /* 0x000000205a207223 */ /* 0x000fe20000000017 */
[----:B-1----:R-:W-:Y:S01]  /*2dc0*/  FADD R12, R22, -12583039 ;  /* 0xcb40007f160c7421 */ /* 0x002fe20000000000 */
[----:B------:R-:W-:Y:S01]  /*2dd0*/  FFMA R34, R90, R34, R27 ;  /* 0x000000225a227223 */ /* 0x000fe2000000001b */
[-C--:B------:R-:W-:Y:S01]  /*2de0*/  FFMA.RM R102, R31, R123.reuse, 12582913 ;  /* 0x4b4000011f667423 */ /* 0x080fe2000000407b */
[----:B------:R1:W2:Y:S01]  /*2df0*/  MUFU.EX2 R109, R28 ;  /* 0x0000001c006d7308 */ /* 0x0002a20000000800 */
[----:B------:R-:W-:Y:S01]  /*2e00*/  FFMA R12, -R29, 1.4426950216293334961, -R12 ;  /* 0x3fb8aa3b1d0c7823 */ /* 0x000fe2000000090c */
[----:B------:R-:W-:Y:S01]  /*2e10*/  FFMA.SAT R104, -R34, R116, 0.5 ;  /* 0x3f00000022687423 */ /* 0x000fe20000002174 */
[----:B------:R-:W-:Y:S01]  /*2e20*/  FMUL R8, R89, R106 ;  /* 0x0000006a59087220 */ /* 0x000fe20000400000 */
[----:B------:R-:W-:Y:S01]  /*2e30*/  SHF.L.U32 R108, R10, 0x10, RZ ;  /* 0x000000100a6c7819 */ /* 0x000fe200000006ff */
[----:B------:R-:W-:Y:S01]  /*2e40*/  FFMA R12, -R29, 1.925963033500011079e-08, R12 ;  /* 0x32a570601d0c7823 */ /* 0x000fe2000000010c */
[----:B------:R-:W-:Y:S01]  /*2e50*/  FFMA.RM R104, R104, R123, 12582913 ;  /* 0x4b40000168687423 */ /* 0x000fe2000000407b */
[----:B------:R-:W-:Y:S01]  /*2e60*/  FFMA R35, R90, R35, R8 ;  /* 0x000000235a237223 */ /* 0x000fe20000000008 */
[----:B------:R-:W-:Y:S01]  /*2e70*/  LOP3.LUT R10, R10, 0xffff0000, RZ, 0xc0, !PT ;  /* 0xffff00000a0a7812 */ /* 0x000fe200078ec0ff */
[-C--:B-1----:R-:W-:Y:S01]  /*2e80*/  FFMA.SAT R28, -R32, R116.reuse, 0.5 ;  /* 0x3f000000201c7423 */ /* 0x082fe20000002174 */
[----:B------:R1:W-:Y:S01]  /*2e90*/  MUFU.EX2 R111, R12 ;  /* 0x0000000c006f7308 */ /* 0x0003e20000000800 */
[----:B------:R-:W-:Y:S01]  /*2ea0*/  FADD R31, R104, -12583039 ;  /* 0xcb40007f681f7421 */ /* 0x000fe20000000000 */
[----:B------:R-:W-:Y:S01]  /*2eb0*/  FFMA.SAT R106, -R35, R116, 0.5 ;  /* 0x3f000000236a7423 */ /* 0x000fe20000002174 */
[-C--:B------:R-:W-:Y:S01]  /*2ec0*/  FFMA.RM R28, R28, R123.reuse, 12582913 ;  /* 0x4b4000011c1c7423 */ /* 0x080fe2000000407b */
[C---:B------:R-:W-:Y:S01]  /*2ed0*/  FMUL R10, R89.reuse, R10 ;  /* 0x0000000a590a7220 */ /* 0x040fe20000400000 */
[----:B------:R-:W-:Y:S01]  /*2ee0*/  FFMA R31, -R34, 1.4426950216293334961, -R31 ;  /* 0x3fb8aa3b221f7823 */ /* 0x000fe2000000091f */
[----:B------:R-:W-:Y:S01]  /*2ef0*/  FFMA.RM R106, R106, R123, 12582913 ;  /* 0x4b4000016a6a7423 */ /* 0x000fe2000000407b */
[----:B------:R-:W-:Y:S01]  /*2f00*/  FADD R29, R28, -12583039 ;  /* 0xcb40007f1c1d7421 */ /* 0x000fe20000000000 */
[----:B------:R3:W-:Y:S01]  /*2f10*/  MUFU.EX2 R113, R30 ;  /* 0x0000001e00717308 */ /* 0x0007e20000000800 */
[----:B-1----:R-:W-:Y:S01]  /*2f20*/  FADD R12, R102, -12583039 ;  /* 0xcb40007f660c7421 */ /* 0x002fe20000000000 */
[----:B------:R-:W-:Y:S01]  /*2f30*/  FFMA R34, -R34, 1.925963033500011079e-08, R31 ;  /* 0x32a5706022227823 */ /* 0x000fe2000000011f */
[----:B------:R-:W-:Y:S01]  /*2f40*/  FFMA R29, -R32, 1.4426950216293334961, -R29 ;  /* 0x3fb8aa3b201d7823 */ /* 0x000fe2000000091d */
[----:B------:R-:W-:Y:S01]  /*2f50*/  FMUL R31, R89, R110 ;  /* 0x0000006e591f7220 */ /* 0x000fe20000400000 */
[----:B------:R-:W-:Y:S01]  /*2f60*/  FFMA R12, -R33, 1.4426950216293334961, -R12 ;  /* 0x3fb8aa3b210c7823 */ /* 0x000fe2000000090c */
[----:B------:R-:W-:Y:S01]  /*2f70*/  FFMA R37, R90, R37, R10 ;  /* 0x000000255a257223 */ /* 0x000fe2000000000a */
[----:B------:R-:W-:Y:S01]  /*2f80*/  FFMA R32, -R32, 1.925963033500011079e-08, R29 ;  /* 0x32a5706020207823 */ /* 0x000fe2000000011d */
[----:B------:R-:W-:Y:S01]  /*2f90*/  FMUL R29, R89, R108 ;  /* 0x0000006c591d7220 */ /* 0x000fe20000400000 */
[----:B------:R-:W-:Y:S01]  /*2fa0*/  FFMA R33, -R33, 1.925963033500011079e-08, R12 ;  /* 0x32a5706021217823 */ /* 0x000fe2000000010c */
[----:B------:R-:W-:Y:S01]  /*2fb0*/  FMUL R12, R89, R0 ;  /* 0x00000000590c7220 */ /* 0x000fe20000400000 */
[----:B---3--:R-:W-:Y:S01]  /*2fc0*/  FADD R30, R106, -12583039 ;  /* 0xcb40007f6a1e7421 */ /* 0x008fe20000000000 */
[----:B------:R1:W-:Y:S01]  /*2fd0*/  MUFU.EX2 R115, R114 ;  /* 0x0000007200737308 */ /* 0x0003e20000000800 */
[C---:B------:R-:W-:Y:S01]  /*2fe0*/  FFMA R36, R90.reuse, R36, R29 ;  /* 0x000000245a247223 */ /* 0x040fe2000000001d */
[C---:B------:R-:W-:Y:S01]  /*2ff0*/  FFMA R39, R90.reuse, R39, R12 ;  /* 0x000000275a277223 */ /* 0x040fe2000000000c */
[----:B------:R-:W-:Y:S01]  /*3000*/  FFMA R30, -R35, 1.4426950216293334961, -R30 ;  /* 0x3fb8aa3b231e7823 */ /* 0x000fe2000000091e */
[----:B------:R-:W-:Y:S01]  /*3010*/  FFMA R38, R90, R38, R31 ;  /* 0x000000265a267223 */ /* 0x000fe2000000001f */
[-C--:B------:R-:W-:Y:S01]  /*3020*/  FFMA.SAT R0, -R36, R116.reuse, 0.5 ;  /* 0x3f00000024007423 */ /* 0x080fe20000002174 */
[----:B------:R-:W-:Y:S01]  /*3030*/  SHF.L.U32 R3, R3, 0x17, RZ ;  /* 0x0000001703037819 */ /* 0x000fe200000006ff */
[----:B------:R-:W-:Y:S01]  /*3040*/  FFMA R30, -R35, 1.925963033500011079e-08, R30 ;  /* 0x32a57060231e7823 */ /* 0x000fe2000000011e */
[----:B------:R-:W3:Y:S01]  /*3050*/  MUFU.EX2 R24, R24 ;  /* 0x0000001800187308 */ /* 0x000ee20000000800 */
[-C--:B-1----:R-:W-:Y:S01]  /*3060*/  FFMA.SAT R114, -R39, R116.reuse, 0.5 ;  /* 0x3f00000027727423 */ /* 0x082fe20000002174 */
[----:B------:R-:W-:Y:S01]  /*3070*/  FFMA.SAT R108, -R38, R116, 0.5 ;  /* 0x3f000000266c7423 */ /* 0x000fe20000002174 */
[-C--:B------:R-:W-:Y:S01]  /*3080*/  FFMA.RM R0, R0, R123.reuse, 12582913 ;  /* 0x4b40000100007423 */ /* 0x080fe2000000407b */
[----:B------:R-:W-:Y:S01]  /*3090*/  SHF.L.U32 R14, R14, 0x17, RZ ;  /* 0x000000170e0e7819 */ /* 0x000fe200000006ff */
[-C--:B------:R-:W-:Y:S01]  /*30a0*/  FFMA.RM R114, R114, R123.reuse, 12582913 ;  /* 0x4b40000172727423 */ /* 0x080fe2000000407b */
[----:B------:R-:W-:Y:S01]  /*30b0*/  FFMA.RM R110, R108, R123, 12582913 ;  /* 0x4b4000016c6e7423 */ /* 0x000fe2000000407b */
[----:B------:R-:W-:Y:S01]  /*30c0*/  FADD R119, R0, -12583039 ;  /* 0xcb40007f00777421 */ /* 0x000fe20000000000 */
[----:B------:R1:W-:Y:S01]  /*30d0*/  MUFU.EX2 R117, R32 ;  /* 0x0000002000757308 */ /* 0x0003e20000000800 */
[----:B--2---:R-:W-:Y:S01]  /*30e0*/  FFMA R109, R14, R109, 1 ;  /* 0x3f8000000e6d7423 */ /* 0x004fe2000000006d */
[----:B------:R-:W-:Y:S01]  /*30f0*/  SHF.L.U32 R105, R105, 0x17, RZ ;  /* 0x0000001769697819 */ /* 0x000fe200000006ff */
[----:B------:R-:W-:Y:S01]  /*3100*/  FFMA R121, -R36, 1.4426950216293334961, -R119 ;  /* 0x3fb8aa3b24797823 */ /* 0x000fe20000000977 */
[----:B------:R-:W-:Y:S01]  /*3110*/  IMAD.SHL.U32 R107, R107, 0x800000, RZ ;  /* 0x008000006b6b7824 */ /* 0x000fe200078e00ff */
[----:B------:R-:W-:Y:S01]  /*3120*/  SHF.L.U32 R98, R98, 0x17, RZ ;  /* 0x0000001762627819 */ /* 0x000fe200000006ff */
[----:B------:R-:W-:-:S02]  /*3130*/  IMAD.SHL.U32 R20, R20, 0x800000, RZ ;  /* 0x0080000014147824 */ /* 0x000fc400078e00ff */
[----:B------:R-:W-:Y:S01]  /*3140*/  FFMA R121, -R36, 1.925963033500011079e-08, R121 ;  /* 0x32a5706024797823 */ /* 0x000fe20000000179 */
[----:B------:R2:W-:Y:S01]  /*3150*/  MUFU.EX2 R35, R34 ;  /* 0x0000002200237308 */ /* 0x0005e20000000800 */
[----:B-1----:R-:W-:Y:S01]  /*3160*/  FFMA.SAT R32, -R37, R116, 0.5 ;  /* 0x3f00000025207423 */ /* 0x002fe20000002174 */
[----:B------:R-:W-:Y:S01]  /*3170*/  SHF.L.U32 R28, R28, 0x17, RZ ;  /* 0x000000171c1c7819 */ /* 0x000fe200000006ff */
[----:B------:R-:W-:Y:S01]  /*3180*/  IMAD.SHL.U32 R22, R22, 0x800000, RZ ;  /* 0x0080000016167824 */ /* 0x000fe200078e00ff */
[----:B------:R-:W-:Y:S01]  /*3190*/  SHF.L.U32 R106, R106, 0x17, RZ ;  /* 0x000000176a6a7819 */ /* 0x000fe200000006ff */
[----:B------:R-:W-:Y:S01]  /*31a0*/  FFMA.RM R32, R32, R123, 12582913 ;  /* 0x4b40000120207423 */ /* 0x000fe2000000407b */
[----:B------:R-:W-:Y:S01]  /*31b0*/  FADD R123, R110, -12583039 ;  /* 0xcb40007f6e7b7421 */ /* 0x000fe20000000000 */
[----:B------:R-:W-:Y:S01]  /*31c0*/  IMAD.SHL.U32 R100, R100, 0x800000, RZ ;  /* 0x0080000064647824 */ /* 0x000fe200078e00ff */
[----:B------:R-:W1:Y:S01]  /*31d0*/  MUFU.EX2 R26, R26 ;  /* 0x0000001a001a7308 */ /* 0x000e620000000800 */
[----:B--2---:R-:W-:Y:S01]  /*31e0*/  FADD R34, R114, -12583039 ;  /* 0xcb40007f72227421 */ /* 0x004fe20000000000 */
[----:B------:R-:W-:Y:S01]  /*31f0*/  FADD R108, R32, -12583039 ;  /* 0xcb40007f206c7421 */ /* 0x000fe20000000000 */
[----:B------:R-:W-:Y:S01]  /*3200*/  FFMA R123, -R38, 1.4426950216293334961, -R123 ;  /* 0x3fb8aa3b267b7823 */ /* 0x000fe2000000097b */
[----:B------:R-:W-:Y:S01]  /*3210*/  SHF.L.U32 R32, R32, 0x17, RZ ;  /* 0x0000001720207819 */ /* 0x000fe200000006ff */
[----:B------:R-:W-:Y:S01]  /*3220*/  FFMA R34, -R39, 1.4426950216293334961, -R34 ;  /* 0x3fb8aa3b27227823 */ /* 0x000fe20000000922 */
[----:B------:R-:W-:Y:S01]  /*3230*/  FFMA R108, -R37, 1.4426950216293334961, -R108 ;  /* 0x3fb8aa3b256c7823 */ /* 0x000fe2000000096c */
[----:B------:R-:W-:Y:S01]  /*3240*/  FFMA R123, -R38, 1.925963033500011079e-08, R123 ;  /* 0x32a57060267b7823 */ /* 0x000fe2000000017b */
[----:B------:R-:W2:Y:S01]  /*3250*/  MUFU.EX2 R112, R112 ;  /* 0x0000007000707308 */ /* 0x000ea20000000800 */
[----:B------:R-:W-:Y:S01]  /*3260*/  FFMA R34, -R39, 1.925963033500011079e-08, R34 ;  /* 0x32a5706027227823 */ /* 0x000fe20000000122 */
[----:B---3--:R-:W-:Y:S01]  /*3270*/  FFMA R39, R3, R24, 1 ;  /* 0x3f80000003277423 */ /* 0x008fe20000000018 */
[----:B------:R-:W-:Y:S01]  /*3280*/  FFMA R108, -R37, 1.925963033500011079e-08, R108 ;  /* 0x32a57060256c7823 */ /* 0x000fe2000000016c */
[----:B------:R-:W-:Y:S01]  /*3290*/  SHF.L.U32 R114, R114, 0x17, RZ ;  /* 0x0000001772727819 */ /* 0x000fe200000006ff */
[----:B------:R-:W-:Y:S01]  /*32a0*/  IMAD.SHL.U32 R102, R102, 0x800000, RZ ;  /* 0x0080000066667824 */ /* 0x000fe200078e00ff */
[----:B------:R-:W-:Y:S01]  /*32b0*/  BSSY B1, `(.L_x_51) ;  /* 0x0000025000017945 */ /* 0x000fe20003800000 */
[----:B------:R-:W-:Y:S01]  /*32c0*/  IADD3 R14, R39, 0x1800000, RZ ;  /* 0x01800000270e7810 */ /* 0x000fe20007ffe0ff */
[----:B------:R-:W3:Y:S01]  /*32d0*/  MUFU.EX2 R33, R33 ;  /* 0x0000002100217308 */ /* 0x000ee20000000800 */
[----:B------:R-:W-:-:S02]  /*32e0*/  IMAD.SHL.U32 R104, R104, 0x800000, RZ ;  /* 0x0080000068687824 */ /* 0x000fc400078e00ff */
[----:B-1----:R-:W-:Y:S01]  /*32f0*/  FFMA R105, R105, R26, 1 ;  /* 0x3f80000069697423 */ /* 0x002fe2000000001a */
[----:B------:R-:W-:Y:S01]  /*3300*/  LOP3.LUT R14, R14, 0x7f800000, RZ, 0xc0, !PT ;  /* 0x7f8000000e0e7812 */ /* 0x000fe200078ec0ff */
[----:B------:R-:W-:Y:S02]  /*3310*/  IMAD.SHL.U32 R0, R0, 0x800000, RZ ;  /* 0x0080000000007824 */ /* 0x000fe400078e00ff */
[----:B------:R-:W-:Y:S01]  /*3320*/  FFMA R20, R20, R103, 1 ;  /* 0x3f80000014147423 */ /* 0x000fe20000000067 */
[----:B------:R-:W-:Y:S01]  /*3330*/  IMAD.SHL.U32 R110, R110, 0x800000, RZ ;  /* 0x008000006e6e7824 */ /* 0x000fe200078e00ff */
[----:B------:R-:W-:Y:S01]  /*3340*/  ISETP.GT.U32.AND P2, PT, R14, 0x1ffffff, PT ;  /* 0x01ffffff0e00780c */ /* 0x000fe20003f44070 */
[----:B------:R-:W1:Y:S01]  /*3350*/  MUFU.EX2 R119, R30 ;  /* 0x0000001e00777308 */ /* 0x000e620000000800 */
[----:B--2---:R-:W-:Y:S01]  /*3360*/  FFMA R112, R107, R112, 1 ;  /* 0x3f8000006b707423 */ /* 0x004fe20000000070 */
[----:B------:R-:W-:Y:S01]  /*3370*/  FFMA R22, R22, R111, 1 ;  /* 0x3f80000016167423 */ /* 0x000fe2000000006f */
[----:B------:R-:W-:Y:S01]  /*3380*/  FFMA R113, R98, R113, 1 ;  /* 0x3f80000062717423 */ /* 0x000fe20000000071 */
[----:B------:R-:W-:Y:S01]  /*3390*/  FFMA R24, R100, R115, 1 ;  /* 0x3f80000064187423 */ /* 0x000fe20000000073 */
[----:B------:R-:W-:Y:S01]  /*33a0*/  FFMA R117, R28, R117, 1 ;  /* 0x3f8000001c757423 */ /* 0x000fe20000000075 */
[----:B------:R-:W-:-:S02]  /*33b0*/  FFMA R107, R104, R35, 1 ;  /* 0x3f800000686b7423 */ /* 0x000fc40000000023 */
[----:B------:R-:W2:Y:S01]  /*33c0*/  MUFU.EX2 R121, R121 ;  /* 0x0000007900797308 */ /* 0x000ea20000000800 */
[----:B---3--:R-:W-:-:S07]  /*33d0*/  FFMA R26, R102, R33, 1 ;  /* 0x3f800000661a7423 */ /* 0x008fce0000000021 */
[----:B------:R-:W3:Y:S01]  /*33e0*/  MUFU.EX2 R3, R108 ;  /* 0x0000006c00037308 */ /* 0x000ee20000000800 */
[----:B-1----:R-:W-:-:S07]  /*33f0*/  FFMA R106, R106, R119, 1 ;  /* 0x3f8000006a6a7423 */ /* 0x002fce0000000077 */
[----:B------:R-:W1:Y:S01]  /*3400*/  MUFU.EX2 R123, R123 ;  /* 0x0000007b007b7308 */ /* 0x000e620000000800 */
[----:B--2---:R-:W-:-:S07]  /*3410*/  FFMA R121, R0, R121, 1 ;  /* 0x3f80000000797423 */ /* 0x004fce0000000079 */
[----:B------:R-:W2:Y:S01]  /*3420*/  MUFU.EX2 R37, R34 ;  /* 0x0000002200257308 */ /* 0x000ea20000000800 */
[----:B---3--:R-:W-:Y:S01]  /*3430*/  FFMA R30, R32, R3, 1 ;  /* 0x3f800000201e7423 */ /* 0x008fe20000000003 */
[----:B-1----:R-:W-:Y:S01]  /*3440*/  FFMA R123, R110, R123, 1 ;  /* 0x3f8000006e7b7423 */ /* 0x002fe2000000007b */
[----:B--2---:R-:W-:Y:S01]  /*3450*/  FFMA R114, R114, R37, 1 ;  /* 0x3f80000072727423 */ /* 0x004fe20000000025 */
[----:B------:R-:W-:Y:S06]  /*3460*/  @P2 BRA `(.L_x_52) ;  /* 0x0000000000142947 */ /* 0x000fec0003800000 */
[----:B------:R-:W-:Y:S01]  /*3470*/  IMAD.MOV.U32 R0, RZ, RZ, R39 ;  /* 0x000000ffff007224 */ /* 0x000fe200078e0027 */
[----:B------:R-:W-:-:S07]  /*3480*/  MOV R34, 0x34a0 ;  /* 0x000034a000227802 */ /* 0x000fce0000000f00 */
[----:B------:R-:W-:Y:S05]  /*3490*/  CALL.REL.NOINC `($__internal_0_$__cuda_sm20_rcp_rn_f32_slowpath) ;  /* 0x000000a400607944 */ /* 0x000fea0003c00000 */
[----:B------:R-:W-:Y:S01]  /*34a0*/  MOV R32, R3 ;  /* 0x0000000300207202 */ /* 0x000fe20000000f00 */
[----:B------:R-:W-:Y:S06]  /*34b0*/  BRA `(.L_x_53) ;  /* 0x0000000000107947 */ /* 0x000fec0003800000 */
.L_x_52:
[----:B------:R-:W1:Y:S02]  /*34c0*/  MUFU.RCP R32, R39 ;  /* 0x0000002700207308 */ /* 0x000e640000001000 */
[----:B-1----:R-:W-:-:S04]  /*34d0*/  FFMA R0, R39, R32, -1 ;  /* 0xbf80000027007423 */ /* 0x002fc80000000020 */
[----:B------:R-:W-:-:S04]  /*34e0*/  FADD.FTZ R3, -R0, -RZ ;  /* 0x800000ff00037221 */ /* 0x000fc80000010100 */
[----:B------:R-:W-:-:S07]  /*34f0*/  FFMA R32, R32, R3, R32 ;  /* 0x0000000320207223 */ /* 0x000fce0000000020 */
.L_x_53:
[----:B------:R-:W-:Y:S05]  /*3500*/  BSYNC B1 ;  /* 0x0000000000017941 */ /* 0x000fea0003800000 */
.L_x_51:
[----:B------:R-:W-:Y:S01]  /*3510*/  VIADD R0, R20, 0x1800000 ;  /* 0x0180000014007836 */ /* 0x000fe20000000000 */
[----:B------:R-:W-:Y:S04]  /*3520*/  BSSY B1, `(.L_x_54) ;  /* 0x000000d000017945 */ /* 0x000fe80003800000 */
[----:B------:R-:W-:-:S04]  /*3530*/  LOP3.LUT R0, R0, 0x7f800000, RZ, 0xc0, !PT ;  /* 0x7f80000000007812 */ /* 0x000fc800078ec0ff */
[----:B------:R-:W-:-:S13]  /*3540*/  ISETP.GT.U32.AND P2, PT, R0, 0x1ffffff, PT ;  /* 0x01ffffff0000780c */ /* 0x000fda0003f44070 */
[----:B------:R-:W-:Y:S05]  /*3550*/  @P2 BRA `(.L_x_55) ;  /* 0x0000000000142947 */ /* 0x000fea0003800000 */
[----:B------:R-:W-:Y:S02]  /*3560*/  MOV R0, R20 ;  /* 0x0000001400007202 */ /* 0x000fe40000000f00 */
[----:B------:R-:W-:-:S07]  /*3570*/  MOV R34, 0x3590 ;  /* 0x0000359000227802 */ /* 0x000fce0000000f00 */
[----:B------:R-:W-:Y:S05]  /*3580*/  CALL.REL.NOINC `($__internal_0_$__cuda_sm20_rcp_rn_f32_slowpath) ;  /* 0x000000a400247944 */ /* 0x000fea0003c00000 */
[----:B------:R-:W-:Y:S01]  /*3590*/  IMAD.MOV.U32 R33, RZ, RZ, R3 ;  /* 0x000000ffff217224 */ /* 0x000fe200078e0003 */
[----:B------:R-:W-:Y:S06]  /*35a0*/  BRA `(.L_x_56) ;  /* 0x0000000000107947 */ /* 0x000fec0003800000 */
.L_x_55:
[----:B------:R-:W1:Y:S02]  /*35b0*/  MUFU.RCP R33, R20 ;  /* 0x0000001400217308 */ /* 0x000e640000001000 */
[----:B-1----:R-:W-:-:S04]  /*35c0*/  FFMA R0, R20, R33, -1 ;  /* 0xbf80000014007423 */ /* 0x002fc80000000021 */
[----:B------:R-:W-:-:S04]  /*35d0*/  FADD.FTZ R0, -R0, -RZ ;  /* 0x800000ff00007221 */ /* 0x000fc80000010100 */
[----:B------:R-:W-:-:S07]  /*35e0*/  FFMA R33, R33, R0, R33 ;  /* 0x0000000021217223 */ /* 0x000fce0000000021 */
.L_x_56:
[----:B------:R-:W-:Y:S05]  /*35f0*/  BSYNC B1 ;  /* 0x0000000000017941 */ /* 0x000fea0003800000 */
.L_x_54:
[----:B------:R-:W-:Y:S01]  /*3600*/  IADD3 R0, R105, 0x1800000, RZ ;  /* 0x0180000069007810 */ /* 0x000fe20007ffe0ff */
[----:B------:R-:W-:Y:S03]  /*3610*/  BSSY B1, `(.L_x_57) ;  /* 0x000000d000017945 */ /* 0x000fe60003800000 */
[----:B------:R-:W-:-:S04]  /*3620*/  LOP3.LUT R0, R0, 0x7f800000, RZ, 0xc0, !PT ;  /* 0x7f80000000007812 */ /* 0x000fc800078ec0ff */
[----:B------:R-:W-:-:S13]  /*3630*/  ISETP.GT.U32.AND P2, PT, R0, 0x1ffffff, PT ;  /* 0x01ffffff0000780c */ /* 0x000fda0003f44070 */
[----:B------:R-:W-:Y:S05]  /*3640*/  @P2 BRA `(.L_x_58) ;  /* 0x0000000000142947 */ /* 0x000fea0003800000 */
[----:B------:R-:W-:Y:S01]  /*3650*/  IMAD.MOV.U32 R0, RZ, RZ, R105 ;  /* 0x000000ffff007224 */ /* 0x000fe200078e0069 */
[----:B------:R-:W-:-:S07]  /*3660*/  MOV R34, 0x3680 ;  /* 0x0000368000227802 */ /* 0x000fce0000000f00 */
[----:B------:R-:W-:Y:S05]  /*3670*/  CALL.REL.NOINC `($__internal_0_$__cuda_sm20_rcp_rn_f32_slowpath) ;  /* 0x000000a000e87944 */ /* 0x000fea0003c00000 */
[----:B------:R-:W-:Y:S01]  /*3680*/  MOV R14, R3 ;  /* 0x00000003000e7202 */ /* 0x000fe20000000f00 */
[----:B------:R-:W-:Y:S06]  /*3690*/  BRA `(.L_x_59) ;  /* 0x0000000000107947 */ /* 0x000fec0003800000 */
.L_x_58:
[----:B------:R-:W1:Y:S02]  /*36a0*/  MUFU.RCP R14, R105 ;  /* 0x00000069000e7308 */ /* 0x000e640000001000 */
[----:B-1----:R-:W-:-:S04]  /*36b0*/  FFMA R0, R105, R14, -1 ;  /* 0xbf80000069007423 */ /* 0x002fc8000000000e */
[----:B------:R-:W-:-:S04]  /*36c0*/  FADD.FTZ R3, -R0, -RZ ;  /* 0x800000ff00037221 */ /* 0x000fc80000010100 */
[----:B------:R-:W-:-:S07]  /*36d0*/  FFMA R14, R14, R3, R14 ;  /* 0x000000030e0e7223 */ /* 0x000fce000000000e */
.L_x_59:
[----:B------:R-:W-:Y:S05]  /*36e0*/  BSYNC B1 ;  /* 0x0000000000017941 */ /* 0x000fea0003800000 */
.L_x_57:
        /* <DEDUP_REMOVED lines=10> */
.L_x_61:
[----:B------:R-:W1:Y:S02]  /*3790*/  MUFU.RCP R37, R112 ;  /* 0x0000007000257308 */ /* 0x000e640000001000 */
[----:B-1----:R-:W-:-:S04]  /*37a0*/  FFMA R0, R112, R37, -1 ;  /* 0xbf80000070007423 */ /* 0x002fc80000000025 */
[----:B------:R-:W-:-:S04]  /*37b0*/  FADD.FTZ R0, -R0, -RZ ;  /* 0x800000ff00007221 */ /* 0x000fc80000010100 */
[----:B------:R-:W-:-:S07]  /*37c0*/  FFMA R37, R37, R0, R37 ;  /* 0x0000000025257223 */ /* 0x000fce0000000025 */
.L_x_62:
[----:B------:R-:W-:Y:S05]  /*37d0*/  BSYNC B1 ;  /* 0x0000000000017941 */ /* 0x000fea0003800000 */
.L_x_60:
        /* <DEDUP_REMOVED lines=10> */
.L_x_64:
[----:B------:R-:W1:Y:S02]  /*3880*/  MUFU.RCP R20, R109 ;  /* 0x0000006d00147308 */ /* 0x000e640000001000 */
[----:B-1----:R-:W-:-:S04]  /*3890*/  FFMA R0, R109, R20, -1 ;  /* 0xbf8000006d007423 */ /* 0x002fc80000000014 */
[----:B------:R-:W-:-:S04]  /*38a0*/  FADD.FTZ R3, -R0, -RZ ;  /* 0x800000ff00037221 */ /* 0x000fc80000010100 */
[----:B------:R-:W-:-:S07]  /*38b0*/  FFMA R20, R20, R3, R20 ;  /* 0x0000000314147223 */ /* 0x000fce0000000014 */
.L_x_65:
[----:B------:R-:W-:Y:S05]  /*38c0*/  BSYNC B1 ;  /* 0x0000000000017941 */ /* 0x000fea0003800000 */
.L_x_63:
        /* <DEDUP_REMOVED lines=10> */
.L_x_67:
[----:B------:R-:W1:Y:S02]  /*3970*/  MUFU.RCP R39, R22 ;  /* 0x0000001600277308 */ /* 0x000e640000001000 */
[----:B-1----:R-:W-:-:S04]  /*3980*/  FFMA R0, R22, R39, -1 ;  /* 0xbf80000016007423 */ /* 0x002fc80000000027 */
[----:B------:R-:W-:-:S04]  /*3990*/  FADD.FTZ R0, -R0, -RZ ;  /* 0x800000ff00007221 */ /* 0x000fc80000010100 */
[----:B------:R-:W-:-:S07]  /*39a0*/  FFMA R39, R39, R0, R39 ;  /* 0x0000000027277223 */ /* 0x000fce0000000027 */
.L_x_68:
[----:B------:R-:W-:Y:S05]  /*39b0*/  BSYNC B1 ;  /* 0x0000000000017941 */ /* 0x000fea0003800000 */
.L_x_66:
        /* <DEDUP_REMOVED lines=10> */
.L_x_70:
[----:B------:R-:W1:Y:S02]  /*3a60*/  MUFU.RCP R22, R113 ;  /* 0x0000007100167308 */ /* 0x000e640000001000 */
[----:B-1----:R-:W-:-:S04]  /*3a70*/  FFMA R0, R113, R22, -1 ;  /* 0xbf80000071007423 */ /* 0x002fc80000000016 */
[----:B------:R-:W-:-:S04]  /*3a80*/  FADD.FTZ R3, -R0, -RZ ;  /* 0x800000ff00037221 */ /* 0x000fc80000010100 */
[----:B------:R-:W-:-:S07]  /*3a90*/  FFMA R22, R22, R3, R22 ;  /* 0x0000000316167223 */ /* 0x000fce0000000016 */
.L_x_71:
[----:B------:R-:W-:Y:S05]  /*3aa0*/  BSYNC B1 ;  /* 0x0000000000017941 */ /* 0x000fea0003800000 */
.L_x_69:
        /* <DEDUP_REMOVED lines=10> */
.L_x_73:
[----:B------:R-:W1:Y:S02]  /*3b50*/  MUFU.RCP R103, R24 ;  /* 0x0000001800677308 */ /* 0x000e640000001000 */
[----:B-1----:R-:W-:-:S04]  /*3b60*/  FFMA R0, R24, R103, -1 ;  /* 0xbf80000018007423 */ /* 0x002fc80000000067 */
[----:B------:R-:W-:-:S04]  /*3b70*/  FADD.FTZ R0, -R0, -RZ ;  /* 0x800000ff00007221 */ /* 0x000fc80000010100 */
[----:B------:R-:W-:-:S07]  /*3b80*/  FFMA R103, R103, R0, R103 ;  /* 0x0000000067677223 */ /* 0x000fce0000000067 */
.L_x_74:
[----:B------:R-:W-:Y:S05]  /*3b90*/  BSYNC B1 ;  /* 0x0000000000017941 */ /* 0x000fea0003800000 */
.L_x_72:
        /* <DEDUP_REMOVED lines=10> */
.L_x_76:
[----:B------:R-:W1:Y:S02]  /*3c40*/  MUFU.RCP R24, R117 ;  /* 0x0000007500187308 */ /* 0x000e640000001000 */
[----:B-1----:R-:W-:-:S04]  /*3c50*/  FFMA R0, R117, R24, -1 ;  /* 0xbf80000075007423 */ /* 0x002fc80000000018 */
[----:B------:R-:W-:-:S04]  /*3c60*/  FADD.FTZ R3, -R0, -RZ ;  /* 0x800000ff00037221 */ /* 0x000fc80000010100 */
[----:B------:R-:W-:-:S07]  /*3c70*/  FFMA R24, R24, R3, R24 ;  /* 0x0000000318187223 */ /* 0x000fce0000000018 */
.L_x_77:
[----:B------:R-:W-:Y:S05]  /*3c80*/  BSYNC B1 ;  /* 0x0000000000017941 */ /* 0x000fea0003800000 */
.L_x_75:
        /* <DEDUP_REMOVED lines=10> */
.L_x_79:
[----:B------:R-:W1:Y:S02]  /*3d30*/  MUFU.RCP R105, R26 ;  /* 0x0000001a00697308 */ /* 0x000e640000001000 */
[----:B-1----:R-:W-:-:S04]  /*3d40*/  FFMA R0, R26, R105, -1 ;  /* 0xbf8000001a007423 */ /* 0x002fc80000000069 */
[----:B------:R-:W-:-:S04]  /*3d50*/  FADD.FTZ R0, -R0, -RZ ;  /* 0x800000ff00007221 */ /* 0x000fc80000010100 */
[----:B------:R-:W-:-:S07]  /*3d60*/  FFMA R105, R105, R0, R105 ;  /* 0x0000000069697223 */ /* 0x000fce0000000069 */
.L_x_80:
[----:B------:R-:W-:Y:S05]  /*3d70*/  BSYNC B1 ;  /* 0x0000000000017941 */ /* 0x000fea0003800000 */
.L_x_78:
        /* <DEDUP_REMOVED lines=10> */
.L_x_82:
[----:B------:R-:W1:Y:S02]  /*3e20*/  MUFU.RCP R26, R107 ;  /* 0x0000006b001a7308 */ /* 0x000e640000001000 */
[----:B-1----:R-:W-:-:S04]  /*3e30*/  FFMA R0, R107, R26, -1 ;  /* 0xbf8000006b007423 */ /* 0x002fc8000000001a */
[----:B------:R-:W-:-:S04]  /*3e40*/  FADD.FTZ R3, -R0, -RZ ;  /* 0x800000ff00037221 */ /* 0x000fc80000010100 */
[----:B------:R-:W-:-:S07]  /*3e50*/  FFMA R26, R26, R3, R26 ;  /* 0x000000031a1a7223 */ /* 0x000fce000000001a */
.L_x_83:
[----:B------:R-:W-:Y:S05]  /*3e60*/  BSYNC B1 ;  /* 0x0000000000017941 */ /* 0x000fea0003800000 */
.L_x_81:
        /* <DEDUP_REMOVED lines=10> */
.L_x_85:
[----:B------:R-:W1:Y:S02]  /*3f10*/  MUFU.RCP R107, R106 ;  /* 0x0000006a006b7308 */ /* 0x000e640000001000 */
[----:B-1----:R-:W-:-:S04]  /*3f20*/  FFMA R0, R106, R107, -1 ;  /* 0xbf8000006a007423 */ /* 0x002fc8000000006b */
[----:B------:R-:W-:-:S04]  /*3f30*/  FADD.FTZ R0, -R0, -RZ ;  /* 0x800000ff00007221 */ /* 0x000fc80000010100 */
[----:B------:R-:W-:-:S07]  /*3f40*/  FFMA R107, R107, R0, R107 ;  /* 0x000000006b6b7223 */ /* 0x000fce000000006b */
.L_x_86:
[----:B------:R-:W-:Y:S05]  /*3f50*/  BSYNC B1 ;  /* 0x0000000000017941 */ /* 0x000fea0003800000 */
.L_x_84:
        /* <DEDUP_REMOVED lines=10> */
.L_x_88:
[----:B------:R-:W1:Y:S02]  /*4000*/  MUFU.RCP R28, R121 ;  /* 0x00000079001c7308 */ /* 0x000e640000001000 */
[----:B-1----:R-:W-:-:S04]  /*4010*/  FFMA R0, R121, R28, -1 ;  /* 0xbf80000079007423 */ /* 0x002fc8000000001c */
[----:B------:R-:W-:-:S04]  /*4020*/  FADD.FTZ R3, -R0, -RZ ;  /* 0x800000ff00037221 */ /* 0x000fc80000010100 */
[----:B------:R-:W-:-:S07]  /*4030*/  FFMA R28, R28, R3, R28 ;  /* 0x000000031c1c7223 */ /* 0x000fce000000001c */
.L_x_89:
[----:B------:R-:W-:Y:S05]  /*4040*/  BSYNC B1 ;  /* 0x0000000000017941 */ /* 0x000fea0003800000 */
.L_x_87:
        /* <DEDUP_REMOVED lines=10> */
.L_x_91:
[----:B------:R-:W1:Y:S02]  /*40f0*/  MUFU.RCP R109, R30 ;  /* 0x0000001e006d7308 */ /* 0x000e640000001000 */
[----:B-1----:R-:W-:-:S04]  /*4100*/  FFMA R0, R30, R109, -1 ;  /* 0xbf8000001e007423 */ /* 0x002fc8000000006d */
[----:B------:R-:W-:-:S04]  /*4110*/  FADD.FTZ R0, -R0, -RZ ;  /* 0x800000ff00007221 */ /* 0x000fc80000010100 */
[----:B------:R-:W-:-:S07]  /*4120*/  FFMA R109, R109, R0, R109 ;  /* 0x000000006d6d7223 */ /* 0x000fce000000006d */
.L_x_92:
[----:B------:R-:W-:Y:S05]  /*4130*/  BSYNC B1 ;  /* 0x0000000000017941 */ /* 0x000fea0003800000 */
.L_x_90:
        /* <DEDUP_REMOVED lines=10> */
.L_x_94:
[----:B------:R-:W1:Y:S02]  /*41e0*/  MUFU.RCP R30, R123 ;  /* 0x0000007b001e7308 */ /* 0x000e640000001000 */
[----:B-1----:R-:W-:-:S04]  /*41f0*/  FFMA R0, R123, R30, -1 ;  /* 0xbf8000007b007423 */ /* 0x002fc8000000001e */
[----:B------:R-:W-:-:S04]  /*4200*/  FADD.FTZ R3, -R0, -RZ ;  /* 0x800000ff00037221 */ /* 0x000fc80000010100 */
[----:B------:R-:W-:-:S07]  /*4210*/  FFMA R30, R30, R3, R30 ;  /* 0x000000031e1e7223 */ /* 0x000fce000000001e */
.L_x_95:
[----:B------:R-:W-:Y:S05]  /*4220*/  BSYNC B1 ;  /* 0x0000000000017941 */ /* 0x000fea0003800000 */
.L_x_93:
        /* <DEDUP_REMOVED lines=8> */
[----:B------:R-:W-:Y:S05]  /*42b0*/  BRA `(.L_x_98) ;  /* 0x0000000000107947 */ /* 0x000fea0003800000 */
.L_x_97:
[----:B------:R-:W1:Y:S02]  /*42c0*/  MUFU.RCP R3, R114 ;  /* 0x0000007200037308 */ /* 0x000e640000001000 */
[----:B-1----:R-:W-:-:S04]  /*42d0*/  FFMA R0, R114, R3, -1 ;  /* 0xbf80000072007423 */ /* 0x002fc80000000003 */
[----:B------:R-:W-:-:S04]  /*42e0*/  FADD.FTZ R0, -R0, -RZ ;  /* 0x800000ff00007221 */ /* 0x000fc80000010100 */
[----:B------:R-:W-:-:S07]  /*42f0*/  FFMA R3, R3, R0, R3 ;  /* 0x0000000003037223 */ /* 0x000fce0000000003 */
.L_x_98:
[----:B------:R-:W-:Y:S05]  /*4300*/  BSYNC B1 ;  /* 0x0000000000017941 */ /* 0x000fea0003800000 */
.L_x_96:
[----:B------:R-:W-:Y:S01]  /*4310*/  F2FP.BF16.F32.PACK_AB R32, R33, R32 ;  /* 0x000000202120723e */ /* 0x000fe200000010ff */
[----:B------:R-:W-:Y:S05]  /*4320*/  WARPSYNC.ALL ;  /* 0x0000000000007948 */ /* 0x000fea0003800000 */
[----:B------:R-:W-:Y:S01]  /*4330*/  F2FP.BF16.F32.PACK_AB R33, R37, R14 ;  /* 0x0000000e2521723e */ /* 0x000fe200000010ff */
[----:B------:R-:W-:Y:S01]  /*4340*/  BSSY B0, `(.L_x_99) ;  /* 0x000001a000007945 */ /* 0x000fe20003800000 */
[----:B------:R-:W-:Y:S02]  /*4350*/  LEA R14, R92, UR51, 0x1 ;  /* 0x000000335c0e7c11 */ /* 0x000fe4000f8e08ff */
[----:B------:R-:W-:-:S02]  /*4360*/  F2FP.BF16.F32.PACK_AB R34, R39, R20 ;  /* 0x000000142722723e */ /* 0x000fc400000010ff */
[----:B------:R-:W-:Y:S01]  /*4370*/  F2FP.BF16.F32.PACK_AB R35, R103, R22 ;  /* 0x000000166723723e */ /* 0x000fe200000010ff */
[----:B------:R-:W-:Y:S01]  /*4380*/  IMAD R0, R95, 0x2, R14 ;  /* 0x000000025f007824 */ /* 0x000fe200078e020e */
[----:B------:R-:W-:Y:S02]  /*4390*/  F2FP.BF16.F32.PACK_AB R36, R105, R24 ;  /* 0x000000186924723e */ /* 0x000fe400000010ff */
[----:B------:R-:W-:Y:S01]  /*43a0*/  F2FP.BF16.F32.PACK_AB R37, R107, R26 ;  /* 0x0000001a6b25723e */ /* 0x000fe200000010ff */
[----:B------:R1:W-:Y:S01]  /*43b0*/  STSM.16.M88.4 [R14+0x200], R32 ;  /* 0x000200200e007844 */ /* 0x0003e20000000200 */
[----:B------:R-:W-:Y:S02]  /*43c0*/  F2FP.BF16.F32.PACK_AB R38, R109, R28 ;  /* 0x0000001c6d26723e */ /* 0x000fe400000010ff */
[----:B------:R-:W-:Y:S02]  /*43d0*/  F2FP.BF16.F32.PACK_AB R39, R3, R30 ;  /* 0x0000001e0327723e */ /* 0x000fe400000010ff */
[----:B------:R-:W-:-:S03]  /*43e0*/  ISETP.GT.U32.AND P5, PT, R94, 0x3e, PT ;  /* 0x0000003e5e00780c */ /* 0x000fc60003fa4070 */
[----:B------:R1:W-:Y:S01]  /*43f0*/  STSM.16.M88.4 [R0+0x200], R36 ;  /* 0x0002002400007844 */ /* 0x0003e20000000200 */
[----:B------:R-:W-:Y:S01]  /*4400*/  @!PT LDS RZ, [RZ] ;  /* 0x00000000fffff984 */ /* 0x000fe20000000800 */
[----:B------:R-:W-:Y:S01]  /*4410*/  @!PT LDS RZ, [RZ] ;  /* 0x00000000fffff984 */ /* 0x000fe20000000800 */
[----:B------:R-:W-:Y:S01]  /*4420*/  @!PT LDS RZ, [RZ] ;  /* 0x00000000fffff984 */ /* 0x000fe20000000800 */
[----:B------:R-:W-:Y:S01]  /*4430*/  @!PT LDS RZ, [RZ] ;  /* 0x00000000fffff984 */ /* 0x000fe20000000800 */
[----:B------:R2:W-:Y:S06]  /*4440*/  MEMBAR.ALL.CTA ;  /* 0x0000000000007992 */ /* 0x0005ec0000008000 */
[----:B--2---:R-:W2:Y:S02]  /*4450*/  FENCE.VIEW.ASYNC.S ;  /* 0x00000000000073c6 */ /* 0x004ea40000000000 */
[----:B--2---:R-:W-:Y:S06]  /*4460*/  BAR.SYNC.DEFER_BLOCKING 0x1, 0x100 ;  /* 0x0044000000007b1d */ /* 0x004fec0000010000 */
[----:B------:R-:W-:Y:S05]  /*4470*/  @P5 BRA `(.L_x_100) ;  /* 0x0000000000185947 */ /* 0x000fea0003800000 */
[----:B------:R-:W-:Y:S02]  /*4480*/  UIADD3 UR4, UP0, UR54, 0x4f0, URZ ;  /* 0x000004f036047890 */ /* 0x000fe4000ff1e03f */
[----:B------:R-:W-:Y:S02]  /*4490*/  UIADD3 UR44, UR51, 0x200, URZ ;  /* 0x00000200332c7890 */ /* 0x000fe4000fffe03f */
[----:B------:R-:W-:-:S09]  /*44a0*/  UIADD3.X UR5, URZ, UR55, URZ, UP0, !UPT ;  /* 0x000000373f057290 */ /* 0x000fd200087fe43f */
[----:B------:R2:W-:Y:S01]  /*44b0*/  UTMASTG.3D [UR44], [UR4] ;  /* 0x0000002c040073b5 */ /* 0x0005e20008010000 */
[----:B------:R0:W-:Y:S01]  /*44c0*/  UTMACMDFLUSH ;  /* 0x00000000000079b7 */ /* 0x0001e20000000000 */
[----:B--2---:R-:W-:-:S04]  /*44d0*/  DEPBAR.LE SB0, 0x1 ;  /* 0x000080400000791a */ /* 0x004fc80000000000 */
.L_x_100:
[----:B------:R-:W-:Y:S05]  /*44e0*/  BSYNC B0 ;  /* 0x0000000000007941 */ /* 0x000fea0003800000 */
.L_x_99:
[----:B------:R-:W-:Y:S01]  /*44f0*/  BAR.SYNC.DEFER_BLOCKING 0x1, 0x100 ;  /* 0x0044000000007b1d */ /* 0x000fe20000010000 */
[----:B------:R-:W-:Y:S02]  /*4500*/  ISETP.NE.AND P2, PT, RZ, UR41, PT ;  /* 0x00000029ff007c0c */ /* 0x000fe4000bf45270 */
[----:B-1----:R-:W-:-:S11]  /*4510*/  IADD3 R33, R14, 0x200, RZ ;  /* 0x000002000e217810 */ /* 0x002fd60007ffe0ff */
[----:B------:R-:W-:Y:S05]  /*4520*/  @!P2 BRA `(.L_x_101) ;  /* 0x000000000034a947 */ /* 0x000fea0003800000 */
[----:B------:R-:W-:Y:S04]  /*4530*/  BSSY B0, `(.L_x_102) ;  /* 0x0000009000007945 */ /* 0x000fe80003800000 */
[----:B------:R-:W-:Y:S05]  /*4540*/  @P0 BRA `(.L_x_103) ;  /* 0x00000000001c0947 */ /* 0x000fea0003800000 */
[----:B------:R-:W-:-:S13]  /*4550*/  ISETP.NE.AND P2, PT, R99, 0x3, PT ;  /* 0x000000036300780c */ /* 0x000fda0003f45270 */
[----:B------:R-:W-:Y:S05]  /*4560*/  @!P2 BRA `(.L_x_104) ;  /* 0x000000000004a947 */ /* 0x000fea0003800000 */
[----:B------:R-:W-:Y:S01]  /*4570*/  BPT.TRAP 0x1 ;  /* 0x000000040000795c */ /* 0x000fe20000300000 */
.L_x_104:
[----:B------:R-:W-:-:S04]  /*4580*/  ULEA UR4, UR40, UR51, 0x3 ;  /* 0x0000003328047291 */ /* 0x000fc8000f8e183f */
[----:B------:R-:W-:-:S04]  /*4590*/  UIADD3 UR4, UR4, 0x80, URZ ;  /* 0x0000008004047890 */ /* 0x000fc8000fffe03f */
[----:B------:R-:W-:-:S09]  /*45a0*/  UPRMT UR4, UR50, 0x654, UR4 ;  /* 0x0000065432047896 */ /* 0x000fd20008000004 */
[----:B------:R-:W-:Y:S03]  /*45b0*/  SYNCS.ARRIVE.TRANS64.RED.A1T0 RZ, [UR4], RZ ;  /* 0x000000ffffff79a7 */ /* 0x000fe60008100404 */
.L_x_103:
[----:B------:R-:W-:Y:S05]  /*45c0*/  BSYNC B0 ;  /* 0x0000000000007941 */ /* 0x000fea0003800000 */
.L_x_102:
[----:B------:R-:W-:-:S04]  /*45d0*/  UIADD3 UR40, UR40, 0x1, URZ ;  /* 0x0000000128287890 */ /* 0x000fc8000fffe03f */
[----:B------:R-:W-:-:S04]  /*45e0*/  UISETP.NE.AND UP0, UPT, UR40, 0x4, UPT ;  /* 0x000000042800788c */ /* 0x000fc8000bf05270 */
[----:B------:R-:W-:-:S12]  /*45f0*/  USEL UR40, UR40, URZ, UP0 ;  /* 0x0000003f28287287 */ /* 0x000fd80008000000 */
.L_x_101:
[----:B------:R-:W-:Y:S04]  /*4600*/  BSSY B0, `(.L_x_105) ;  /* 0x0000032000007945 */ /* 0x000fe80003800000 */
[----:B------:R-:W-:Y:S05]  /*4610*/  @P0 BRA `(.L_x_106) ;  /* 0x0000000000c00947 */ /* 0x000fea0003800000 */
[----:B------:R-:W-:-:S13]  /*4620*/  ISETP.NE.AND P2, PT, R99, 0x3, PT ;  /* 0x000000036300780c */ /* 0x000fda0003f45270 */
[----:B------:R-:W-:Y:S05]  /*4630*/  @!P2 BRA `(.L_x_107) ;  /* 0x000000000004a947 */ /* 0x000fea0003800000 */
[----:B------:R-:W-:Y:S01]  /*4640*/  BPT.TRAP 0x1 ;  /* 0x000000040000795c */ /* 0x000fe20000300000 */
.L_x_107:
[----:B------:R-:W-:Y:S01]  /*4650*/  LEA R0, R4, UR51, 0x3 ;  /* 0x0000003304007c11 */ /* 0x000fe2000f8e18ff */
[----:B------:R-:W-:Y:S01]  /*4660*/  BSSY B1, `(.L_x_108) ;  /* 0x0000004000017945 */ /* 0x000fe20003800000 */
[----:B------:R-:W-:-:S04]  /*4670*/  SHF.L.U32 R3, R93, 0x1f, RZ ;  /* 0x0000001f5d037819 */ /* 0x000fc800000006ff */
[----:B------:R-:W1:Y:S02]  /*4680*/  SYNCS.PHASECHK.TRANS64.TRYWAIT P2, [R0+URZ+0x60], R3 ;  /* 0x00006003000075a7 */ /* 0x000e64000804017f */
[----:B-1----:R-:W-:Y:S05]  /*4690*/  @!P2 BRA `(.L_x_109) ;  /* 0x0000008c0038a947 */ /* 0x002fea0003800000 */
.L_x_358:
[----:B------:R-:W-:Y:S05]  /*46a0*/  BSYNC B1 ;  /* 0x0000000000017941 */ /* 0x000fea0003800000 */
.L_x_108:
[----:B------:R-:W-:Y:S05]  /*46b0*/  @P1 BRA `(.L_x_110) ;  /* 0x0000000000941947 */ /* 0x000fea0003800000 */
[----:B-1----:R-:W-:Y:S01]  /*46c0*/  IMAD R0, R4, 0x2000, R33 ;  /* 0x0000200004007824 */ /* 0x002fe200078e0221 */
[----:B------:R-:W-:Y:S05]  /*46d0*/  WARPSYNC.ALL ;  /* 0x0000000000007948 */ /* 0x000fea0003800000 */
[----:B------:R-:W-:Y:S01]  /*46e0*/  LEA R3, R95, R0, 0x1 ;  /* 0x000000005f037211 */ /* 0x000fe200078e08ff */
[----:B------:R-:W1:Y:S04]  /*46f0*/  LDSM.16.M88.4 R8, [R0] ;  /* 0x000000000008783b */ /* 0x000e680000000200 */
[----:B------:R-:W2:Y:S01]  /*4700*/  LDSM.16.M88.4 R28, [R3] ;  /* 0x00000000031c783b */ /* 0x000ea20000000200 */
[C---:B-1----:R-:W-:Y:S01]  /*4710*/  IMAD.U32 R6, R8.reuse, 0x10000, RZ ;  /* 0x0001000008067824 */ /* 0x042fe200078e00ff */
[----:B------:R-:W-:Y:S01]  /*4720*/  LOP3.LUT R8, R8, 0xffff0000, RZ, 0xc0, !PT ;  /* 0xffff000008087812 */ /* 0x000fe200078ec0ff */
[----:B------:R-:W-:Y:S01]  /*4730*/  IMAD.U32 R22, R10, 0x10000, RZ ;  /* 0x000100000a167824 */ /* 0x000fe200078e00ff */
[C---:B------:R-:W-:Y:S01]  /*4740*/  SHF.L.U32 R12, R9.reuse, 0x10, RZ ;  /* 0x00000010090c7819 */ /* 0x040fe200000006ff */
[----:B--2---:R-:W-:Y:S01]  /*4750*/  IMAD.U32 R0, R28, 0x10000, RZ ;  /* 0x000100001c007824 */ /* 0x004fe200078e00ff */
[----:B------:R-:W-:Y:S01]  /*4760*/  LOP3.LUT R10, R10, 0xffff0000, RZ, 0xc0, !PT ;  /* 0xffff00000a0a7812 */ /* 0x000fe200078ec0ff */
[----:B------:R-:W-:Y:S01]  /*4770*/  IMAD.U32 R36, R30, 0x10000, RZ ;  /* 0x000100001e247824 */ /* 0x000fe200078e00ff */
[----:B------:R-:W-:Y:S01]  /*4780*/  LOP3.LUT R20, R9, 0xffff0000, RZ, 0xc0, !PT ;  /* 0xffff000009147812 */ /* 0x000fe200078ec0ff */
[----:B------:R-:W-:Y:S01]  /*4790*/  FMUL R5, R89, R6 ;  /* 0x0000000659057220 */ /* 0x000fe20000400000 */
[----:B------:R-:W-:Y:S01]  /*47a0*/  SHF.L.U32 R24, R11, 0x10, RZ ;  /* 0x000000100b187819 */ /* 0x000fe200000006ff */
[----:B------:R-:W-:Y:S01]  /*47b0*/  FMUL R6, R89, R8 ;  /* 0x0000000859067220 */ /* 0x000fe20000400000 */
[----:B------:R-:W-:Y:S01]  /*47c0*/  LOP3.LUT R26, R11, 0xffff0000, RZ, 0xc0, !PT ;  /* 0xffff00000b1a7812 */ /* 0x000fe200078ec0ff */
[C---:B------:R-:W-:Y:S01]  /*47d0*/  FMUL R7, R89.reuse, R12 ;  /* 0x0000000c59077220 */ /* 0x040fe20000400000 */
        /* <DEDUP_REMOVED lines=12> */
[C---:B------:R-:W-:Y:S01]  /*48a0*/  FMUL R25, R89.reuse, R28 ;  /* 0x0000001c59197220 */ /* 0x040fe20000400000 */
[C---:B------:R-:W-:Y:S01]  /*48b0*/  FMUL R27, R89.reuse, R32 ;  /* 0x00000020591b7220 */ /* 0x040fe20000400000 */
[C---:B------:R-:W-:Y:S01]  /*48c0*/  FMUL R8, R89.reuse, R34 ;  /* 0x0000002259087220 */ /* 0x040fe20000400000 */
[C---:B------:R-:W-:Y:S01]  /*48d0*/  FMUL R29, R89.reuse, R36 ;  /* 0x00000024591d7220 */ /* 0x040fe20000400000 */
[C---:B------:R-:W-:Y:S01]  /*48e0*/  FMUL R10, R89.reuse, R30 ;  /* 0x0000001e590a7220 */ /* 0x040fe20000400000 */
[C---:B------:R-:W-:Y:S01]  /*48f0*/  FMUL R31, R89.reuse, R38 ;  /* 0x00000026591f7220 */ /* 0x040fe20000400000 */
[----:B------:R-:W-:-:S07]  /*4900*/  FMUL R12, R89, R98 ;  /* 0x00000062590c7220 */ /* 0x000fce0000400000 */
.L_x_110:
[----:B------:R-:W-:-:S07]  /*4910*/  VIADD R4, R4, 0x1 ;  /* 0x0000000104047836 */ /* 0x000fce0000000000 */
.L_x_106:
[----:B------:R-:W-:Y:S05]  /*4920*/  BSYNC B0 ;  /* 0x0000000000007941 */ /* 0x000fea0003800000 */
.L_x_105:
[----:B------:R-:W-:Y:S01]  /*4930*/  MOV R98, 0x3bbb989d ;  /* 0x3bbb989d00627802 */ /* 0x000fe20000000f00 */
[C---:B------:R-:W-:Y:S01]  /*4940*/  FFMA R41, R90.reuse, R41, R6 ;  /* 0x000000295a297223 */ /* 0x040fe20000000006 */
[----:B------:R-:W-:Y:S02]  /*4950*/  IMAD.MOV.U32 R109, RZ, RZ, 0x437c0000 ;  /* 0x437c0000ff6d7424 */ /* 0x000fe400078e00ff */
[C---:B------:R-:W-:Y:S01]  /*4960*/  FFMA R42, R90.reuse, R42, R7 ;  /* 0x0000002a5a2a7223 */ /* 0x040fe20000000007 */
[C---:B------:R-:W-:Y:S01]  /*4970*/  FFMA R43, R90.reuse, R43, R9 ;  /* 0x0000002b5a2b7223 */ /* 0x040fe20000000009 */
[----:B------:R-:W-:Y:S01]  /*4980*/  FFMA.SAT R20, -R41, R98, 0.5 ;  /* 0x3f00000029147423 */ /* 0x000fe20000002162 */
[----:B------:R-:W-:Y:S01]  /*4990*/  FFMA R44, R90, R44, R11 ;  /* 0x0000002c5a2c7223 */ /* 0x000fe2000000000b */
[-C--:B------:R-:W-:Y:S01]  /*49a0*/  FFMA.SAT R24, -R42, R98.reuse, 0.5 ;  /* 0x3f0000002a187423 */ /* 0x080fe20000002162 */
[----:B------:R-:W-:Y:S01]  /*49b0*/  FFMA.SAT R26, -R43, R98, 0.5 ;  /* 0x3f0000002b1a7423 */ /* 0x000fe20000002162 */
[----:B------:R-:W-:Y:S01]  /*49c0*/  FFMA.RM R20, R20, R109, 12582913 ;  /* 0x4b40000114147423 */ /* 0x000fe2000000406d */
[----:B------:R-:W-:Y:S01]  /*49d0*/  FFMA R45, R90, R45, R13 ;  /* 0x0000002d5a2d7223 */ /* 0x000fe2000000000d */
[-C--:B------:R-:W-:Y:S01]  /*49e0*/  FFMA.RM R24, R24, R109.reuse, 12582913 ;  /* 0x4b40000118187423 */ /* 0x080fe2000000406d */
[----:B------:R-:W-:Y:S01]  /*49f0*/  FFMA.RM R26, R26, R109, 12582913 ;  /* 0x4b4000011a1a7423 */ /* 0x000fe2000000406d */
[----:B------:R-:W-:Y:S01]  /*4a00*/  FADD R22, R20, -12583039 ;  /* 0xcb40007f14167421 */ /* 0x000fe20000000000 */
[----:B------:R-:W-:Y:S01]  /*4a10*/  FFMA R40, R90, R40, R5 ;  /* 0x000000285a287223 */ /* 0x000fe20000000005 */
[-C--:B------:R-:W-:Y:S01]  /*4a20*/  FFMA.SAT R30, -R44, R98.reuse, 0.5 ;  /* 0x3f0000002c1e7423 */ /* 0x080fe20000002162 */
[-C--:B------:R-:W-:Y:S01]  /*4a30*/  FFMA.SAT R32, -R45, R98.reuse, 0.5 ;  /* 0x3f0000002d207423 */ /* 0x080fe20000002162 */
[C---:B------:R-:W-:Y:S01]  /*4a40*/  FFMA R22, -R41.reuse, 1.4426950216293334961, -R22 ;  /* 0x3fb8aa3b29167823 */ /* 0x040fe20000000916 */
[----:B------:R-:W-:Y:S01]  /*4a50*/  FADD R35, R24, -12583039 ;  /* 0xcb40007f18237421 */ /* 0x000fe20000000000 */
[----:B------:R-:W-:Y:S01]  /*4a60*/  FADD R28, R26, -12583039 ;  /* 0xcb40007f1a1c7421 */ /* 0x000fe20000000000 */
[----:B-1----:R-:W-:Y:S01]  /*4a70*/  FFMA.SAT R0, -R40, R98, 0.5 ;  /* 0x3f00000028007423 */ /* 0x002fe20000002162 */
[C---:B------:R-:W-:Y:S01]  /*4a80*/  FFMA R46, R90.reuse, R46, R15 ;  /* 0x0000002e5a2e7223 */ /* 0x040fe2000000000f */
[----:B------:R-:W-:Y:S01]  /*4a90*/  FFMA R47, R90, R47, R21 ;  /* 0x0000002f5a2f7223 */ /* 0x000fe20000000015 */
[----:B------:R-:W-:Y:S01]  /*4aa0*/  FFMA R22, -R41, 1.925963033500011079e-08, R22 ;  /* 0x32a5706029167823 */ /* 0x000fe20000000116 */
[-C--:B------:R-:W-:Y:S01]  /*4ab0*/  FFMA.RM R30, R30, R109.reuse, 12582913 ;  /* 0x4b4000011e1e7423 */ /* 0x080fe2000000406d */
[-C--:B------:R-:W-:Y:S01]  /*4ac0*/  FFMA.RM R32, R32, R109.reuse, 12582913 ;  /* 0x4b40000120207423 */ /* 0x080fe2000000406d */
[----:B------:R-:W-:Y:S01]  /*4ad0*/  FFMA R28, -R43, 1.4426950216293334961, -R28 ;  /* 0x3fb8aa3b2b1c7823 */ /* 0x000fe2000000091c */
[-C--:B------:R-:W-:Y:S01]  /*4ae0*/  FFMA.RM R0, R0, R109.reuse, 12582913 ;  /* 0x4b40000100007423 */ /* 0x080fe2000000406d */
[----:B------:R-:W-:Y:S01]  /*4af0*/  FFMA R37, -R42, 1.4426950216293334961, -R35 ;  /* 0x3fb8aa3b2a257823 */ /* 0x000fe20000000923 */
[-C--:B------:R-:W-:Y:S01]  /*4b00*/  FFMA.SAT R34, -R46, R98.reuse, 0.5 ;  /* 0x3f0000002e227423 */ /* 0x080fe20000002162 */
[----:B------:R-:W-:Y:S01]  /*4b10*/  FFMA.SAT R36, -R47, R98, 0.5 ;  /* 0x3f0000002f247423 */ /* 0x000fe20000002162 */
[----:B------:R1:W-:Y:S01]  /*4b20*/  MUFU.EX2 R35, R22 ;  /* 0x0000001600237308 */ /* 0x0003e20000000800 */
[----:B------:R-:W-:Y:S01]  /*4b30*/  FADD R39, R30, -12583039 ;  /* 0xcb40007f1e277421 */ /* 0x000fe20000000000 */
[----:B------:R-:W-:Y:S01]  /*4b40*/  FFMA R28, -R43, 1.925963033500011079e-08, R28 ;  /* 0x32a570602b1c7823 */ /* 0x000fe2000000011c */
[----:B------:R-:W-:Y:S01]  /*4b50*/  FADD R3, R0, -12583039 ;  /* 0xcb40007f00037421 */ /* 0x000fe20000000000 */
[-C--:B------:R-:W-:Y:S01]  /*4b60*/  FFMA.RM R34, R34, R109.reuse, 12582913 ;  /* 0x4b40000122227423 */ /* 0x080fe2000000406d */
[----:B------:R-:W-:Y:S01]  /*4b70*/  FFMA.RM R36, R36, R109, 12582913 ;  /* 0x4b40000124247423 */ /* 0x000fe2000000406d */
[----:B------:R-:W-:Y:S01]  /*4b80*/  FFMA R48, R90, R48, R23 ;  /* 0x000000305a307223 */ /* 0x000fe20000000017 */
[----:B------:R-:W-:Y:S01]  /*4b90*/  FFMA R41, -R44, 1.4426950216293334961, -R39 ;  /* 0x3fb8aa3b2c297823 */ /* 0x000fe20000000927 */
[----:B------:R-:W-:Y:S01]  /*4ba0*/  FFMA R3, -R40, 1.4426950216293334961, -R3 ;  /* 0x3fb8aa3b28037823 */ /* 0x000fe20000000903 */
[----:B-1----:R-:W-:Y:S01]  /*4bb0*/  FADD R22, R32, -12583039 ;  /* 0xcb40007f20167421 */ /* 0x002fe20000000000 */
[----:B------:R1:W-:Y:S01]  /*4bc0*/  MUFU.EX2 R39, R28 ;  /* 0x0000001c00277308 */ /* 0x0003e20000000800 */
[----:B------:R-:W-:Y:S01]  /*4bd0*/  FADD R43, R34, -12583039 ;  /* 0xcb40007f222b7421 */ /* 0x000fe20000000000 */
[----:B------:R-:W-:Y:S01]  /*4be0*/  FFMA.SAT R38, -R48, R98, 0.5 ;  /* 0x3f00000030267423 */ /* 0x000fe20000002162 */
[C---:B------:R-:W-:Y:S01]  /*4bf0*/  FFMA R22, -R45.reuse, 1.4426950216293334961, -R22 ;  /* 0x3fb8aa3b2d167823 */ /* 0x040fe20000000916 */
[C---:B------:R-:W-:Y:S01]  /*4c00*/  FFMA R49, R90.reuse, R49, R25 ;  /* 0x000000315a317223 */ /* 0x040fe20000000019 */
[----:B------:R-:W-:Y:S01]  /*4c10*/  FFMA R50, R90, R50, R27 ;  /* 0x000000325a327223 */ /* 0x000fe2000000001b */
[----:B------:R-:W-:Y:S01]  /*4c20*/  FFMA R3, -R40, 1.925963033500011079e-08, R3 ;  /* 0x32a5706028037823 */ /* 0x000fe20000000103 */
[----:B------:R-:W-:Y:S01]  /*4c30*/  FFMA R22, -R45, 1.925963033500011079e-08, R22 ;  /* 0x32a570602d167823 */ /* 0x000fe20000000116 */
[----:B------:R-:W-:Y:S01]  /*4c40*/  FFMA R51, R90, R51, R8 ;  /* 0x000000335a337223 */ /* 0x000fe20000000008 */
[----:B-1----:R-:W-:Y:S01]  /*4c50*/  FADD R28, R36, -12583039 ;  /* 0xcb40007f241c7421 */ /* 0x002fe20000000000 */
[----:B------:R-:W-:Y:S01]  /*4c60*/  FFMA R45, -R46, 1.4426950216293334961, -R43 ;  /* 0x3fb8aa3b2e2d7823 */ /* 0x000fe2000000092b */
[-C--:B------:R-:W-:Y:S01]  /*4c70*/  FFMA.RM R38, R38, R109.reuse, 12582913 ;  /* 0x4b40000126267423 */ /* 0x080fe2000000406d */
[-C--:B------:R-:W-:Y:S01]  /*4c80*/  FFMA.SAT R40, -R49, R98.reuse, 0.5 ;  /* 0x3f00000031287423 */ /* 0x080fe20000002162 */
[----:B------:R-:W-:Y:S01]  /*4c90*/  FFMA R28, -R47, 1.4426950216293334961, -R28 ;  /* 0x3fb8aa3b2f1c7823 */ /* 0x000fe2000000091c */
[----:B------:R1:W-:Y:S01]  /*4ca0*/  MUFU.EX2 R43, R22 ;  /* 0x00000016002b7308 */ /* 0x0003e20000000800 */
[----:B------:R-:W-:Y:S01]  /*4cb0*/  FFMA R41, -R44, 1.925963033500011079e-08, R41 ;  /* 0x32a570602c297823 */ /* 0x000fe20000000129 */
[-C--:B------:R-:W-:Y:S01]  /*4cc0*/  FFMA.SAT R44, -R51, R98.reuse, 0.5 ;  /* 0x3f000000332c7423 */ /* 0x080fe20000002162 */
[----:B------:R-:W-:Y:S01]  /*4cd0*/  FFMA R28, -R47, 1.925963033500011079e-08, R28 ;  /* 0x32a570602f1c7823 */ /* 0x000fe2000000011c */
[----:B------:R-:W-:Y:S01]  /*4ce0*/  FADD R47, R38, -12583039 ;  /* 0xcb40007f262f7421 */ /* 0x000fe20000000000 */
[-C--:B------:R-:W-:Y:S01]  /*4cf0*/  FFMA.RM R40, R40, R109.reuse, 12582913 ;  /* 0x4b40000128287423 */ /* 0x080fe2000000406d */
[----:B------:R-:W-:Y:S01]  /*4d00*/  FFMA R37, -R42, 1.925963033500011079e-08, R37 ;  /* 0x32a570602a257823 */ /* 0x000fe20000000125 */
[----:B------:R-:W-:Y:S01]  /*4d10*/  FFMA.RM R44, R44, R109, 12582913 ;  /* 0x4b4000012c2c7423 */ /* 0x000fe2000000406d */
[----:B------:R-:W-:Y:S01]  /*4d20*/  FFMA R103, -R48, 1.4426950216293334961, -R47 ;  /* 0x3fb8aa3b30677823 */ /* 0x000fe2000000092f */
[----:B-1----:R-:W-:Y:S01]  /*4d30*/  FFMA.SAT R22, -R50, R98, 0.5 ;  /* 0x3f00000032167423 */ /* 0x002fe20000002162 */
[C---:B------:R-:W-:Y:S01]  /*4d40*/  FFMA R52, R90.reuse, R52, R29 ;  /* 0x000000345a347223 */ /* 0x040fe2000000001d */
[----:B------:R-:W-:Y:S01]  /*4d50*/  FFMA R53, R90, R53, R10 ;  /* 0x000000355a357223 */ /* 0x000fe2000000000a */
[----:B------:R-:W-:Y:S01]  /*4d60*/  FFMA R45, -R46, 1.925963033500011079e-08, R45 ;  /* 0x32a570602e2d7823 */ /* 0x000fe2000000012d */
[----:B------:R-:W-:Y:S01]  /*4d70*/  FFMA.RM R42, R22, R109, 12582913 ;  /* 0x4b400001162a7423 */ /* 0x000fe2000000406d */
[----:B------:R-:W-:Y:S01]  /*4d80*/  FADD R22, R40, -12583039 ;  /* 0xcb40007f28167421 */ /* 0x000fe20000000000 */
[----:B------:R1:W-:Y:S01]  /*4d90*/  MUFU.EX2 R47, R28 ;  /* 0x0000001c002f7308 */ /* 0x0003e20000000800 */
[----:B------:R-:W-:Y:S01]  /*4da0*/  FADD R46, R44, -12583039 ;  /* 0xcb40007f2c2e7421 */ /* 0x000fe20000000000 */
[----:B------:R-:W-:Y:S01]  /*4db0*/  FADD R105, R42, -12583039 ;  /* 0xcb40007f2a697421 */ /* 0x000fe20000000000 */
[----:B------:R-:W-:Y:S01]  /*4dc0*/  FFMA R103, -R48, 1.925963033500011079e-08, R103 ;  /* 0x32a5706030677823 */ /* 0x000fe20000000167 */
[----:B------:R-:W-:Y:S01]  /*4dd0*/  FFMA R22, -R49, 1.4426950216293334961, -R22 ;  /* 0x3fb8aa3b31167823 */ /* 0x000fe20000000916 */
[-C--:B------:R-:W-:Y:S01]  /*4de0*/  FFMA.SAT R48, -R53, R98.reuse, 0.5 ;  /* 0x3f00000035307423 */ /* 0x080fe20000002162 */
[----:B------:R-:W-:Y:S01]  /*4df0*/  FFMA R105, -R50, 1.4426950216293334961, -R105 ;  /* 0x3fb8aa3b32697823 */ /* 0x000fe20000000969 */
[----:B------:R-:W-:Y:S01]  /*4e00*/  FFMA R46, -R51, 1.4426950216293334961, -R46 ;  /* 0x3fb8aa3b332e7823 */ /* 0x000fe2000000092e */
[----:B------:R-:W2:Y:S01]  /*4e10*/  MUFU.EX2 R3, R3 ;  /* 0x0000000300037308 */ /* 0x000ea20000000800 */
[----:B-1----:R-:W-:Y:S01]  /*4e20*/  FFMA.SAT R28, -R52, R98, 0.5 ;  /* 0x3f000000341c7423 */ /* 0x002fe20000002162 */
[C---:B------:R-:W-:Y:S01]  /*4e30*/  FFMA R54, R90.reuse, R54, R31 ;  /* 0x000000365a367223 */ /* 0x040fe2000000001f */
[----:B------:R-:W-:Y:S01]  /*4e40*/  FFMA R22, -R49, 1.925963033500011079e-08, R22 ;  /* 0x32a5706031167823 */ /* 0x000fe20000000116 */
[----:B------:R-:W-:Y:S01]  /*4e50*/  FFMA R55, R90, R55, R12 ;  /* 0x000000375a377223 */ /* 0x000fe2000000000c */
[-C--:B------:R-:W-:Y:S01]  /*4e60*/  FFMA.RM R28, R28, R109.reuse, 12582913 ;  /* 0x4b4000011c1c7423 */ /* 0x080fe2000000406d */
[-C--:B------:R-:W-:Y:S01]  /*4e70*/  FFMA.RM R48, R48, R109.reuse, 12582913 ;  /* 0x4b40000130307423 */ /* 0x080fe2000000406d */
[----:B------:R-:W-:Y:S01]  /*4e80*/  FFMA R105, -R50, 1.925963033500011079e-08, R105 ;  /* 0x32a5706032697823 */ /* 0x000fe20000000169 */
[----:B------:R-:W-:Y:S01]  /*4e90*/  FFMA R46, -R51, 1.925963033500011079e-08, R46 ;  /* 0x32a57060332e7823 */ /* 0x000fe2000000012e */
[-C--:B------:R-:W-:Y:S01]  /*4ea0*/  FFMA.SAT R50, -R54, R98.reuse, 0.5 ;  /* 0x3f00000036327423 */ /* 0x080fe20000002162 */
[----:B------:R1:W-:Y:S01]  /*4eb0*/  MUFU.EX2 R49, R22 ;  /* 0x0000001600317308 */ /* 0x0003e20000000800 */
[----:B------:R-:W-:Y:S01]  /*4ec0*/  FADD R51, R28, -12583039 ;  /* 0xcb40007f1c337421 */ /* 0x000fe20000000000 */
[----:B------:R-:W-:Y:S01]  /*4ed0*/  FFMA.SAT R98, -R55, R98, 0.5 ;  /* 0x3f00000037627423 */ /* 0x000fe20000002162 */
[-C--:B------:R-:W-:Y:S01]  /*4ee0*/  FFMA.RM R50, R50, R109.reuse, 12582913 ;  /* 0x4b40000132327423 */ /* 0x080fe2000000406d */
[----:B------:R-:W-:Y:S01]  /*4ef0*/  SHF.L.U32 R0, R0, 0x17, RZ ;  /* 0x0000001700007819 */ /* 0x000fe200000006ff */
[----:B------:R-:W-:Y:S01]  /*4f00*/  FFMA R107, -R52, 1.4426950216293334961, -R51 ;  /* 0x3fb8aa3b346b7823 */ /* 0x000fe20000000933 */
[----:B------:R-:W-:Y:S01]  /*4f10*/  FFMA.RM R98, R98, R109, 12582913 ;  /* 0x4b40000162627423 */ /* 0x000fe2000000406d */
[----:B------:R-:W-:Y:S01]  /*4f20*/  FADD R109, R50, -12583039 ;  /* 0xcb40007f326d7421 */ /* 0x000fe20000000000 */
[----:B------:R-:W-:-:S02]  /*4f30*/  IMAD.SHL.U32 R20, R20, 0x800000, RZ ;  /* 0x0080000014147824 */ /* 0x000fc400078e00ff */
[----:B-1----:R-:W-:Y:S01]  /*4f40*/  FADD R22, R48, -12583039 ;  /* 0xcb40007f30167421 */ /* 0x002fe20000000000 */
[----:B------:R-:W-:Y:S01]  /*4f50*/  FFMA R107, -R52, 1.925963033500011079e-08, R107 ;  /* 0x32a57060346b7823 */ /* 0x000fe2000000016b */
[----:B------:R-:W-:Y:S01]  /*4f60*/  FADD R52, R98, -12583039 ;  /* 0xcb40007f62347421 */ /* 0x000fe20000000000 */
[C---:B------:R-:W-:Y:S01]  /*4f70*/  FFMA R109, -R54.reuse, 1.4426950216293334961, -R109 ;  /* 0x3fb8aa3b366d7823 */ /* 0x040fe2000000096d */
[----:B------:R-:W-:Y:S01]  /*4f80*/  FFMA R22, -R53, 1.4426950216293334961, -R22 ;  /* 0x3fb8aa3b35167823 */ /* 0x000fe20000000916 */
[----:B------:R-:W1:Y:S01]  /*4f90*/  MUFU.EX2 R37, R37 ;  /* 0x0000002500257308 */ /* 0x000e620000000800 */
[----:B------:R-:W-:Y:S01]  /*4fa0*/  FFMA R52, -R55, 1.4426950216293334961, -R52 ;  /* 0x3fb8aa3b37347823 */ /* 0x000fe20000000934 */
[----:B------:R-:W-:Y:S01]  /*4fb0*/  FFMA R109, -R54, 1.925963033500011079e-08, R109 ;  /* 0x32a57060366d7823 */ /* 0x000fe2000000016d */
[----:B------:R-:W-:Y:S01]  /*4fc0*/  FFMA R22, -R53, 1.925963033500011079e-08, R22 ;  /* 0x32a5706035167823 */ /* 0x000fe20000000116 */
[----:B--2---:R-:W-:Y:S01]  /*4fd0*/  FFMA R53, R0, R3, 1 ;  /* 0x3f80000000357423 */ /* 0x004fe20000000003 */
[----:B------:R-:W-:Y:S01]  /*4fe0*/  FFMA R52, -R55, 1.925963033500011079e-08, R52 ;  /* 0x32a5706037347823 */ /* 0x000fe20000000134 */
[----:B------:R-:W-:Y:S01]  /*4ff0*/  FFMA R20, R20, R35, 1 ;  /* 0x3f80000014147423 */ /* 0x000fe20000000023 */
[----:B------:R-:W-:Y:S01]  /*5000*/  SHF.L.U32 R24, R24, 0x17, RZ ;  /* 0x0000001718187819 */ /* 0x000fe200000006ff */
[----:B------:R-:W2:Y:S01]  /*5010*/  MUFU.EX2 R105, R105 ;  /* 0x0000006900697308 */ /* 0x000ea20000000800 */
[----:B------:R-:W-:Y:S01]  /*5020*/  IADD3 R0, R53, 0x1800000, RZ ;  /* 0x0180000035007810 */ /* 0x000fe20007ffe0ff */
[----:B------:R-:W-:Y:S01]  /*5030*/  IMAD.SHL.U32 R42, R42, 0x800000, RZ ;  /* 0x008000002a2a7824 */ /* 0x000fe200078e00ff */
[----:B------:R-:W-:Y:S01]  /*5040*/  SHF.L.U32 R30, R30, 0x17, RZ ;  /* 0x000000171e1e7819 */ /* 0x000fe200000006ff */
[----:B------:R-:W-:Y:S01]  /*5050*/  IMAD.SHL.U32 R26, R26, 0x800000, RZ ;  /* 0x008000001a1a7824 */ /* 0x000fe200078e00ff */
[----:B------:R-:W-:Y:S01]  /*5060*/  LOP3.LUT R0, R0, 0x7f800000, RZ, 0xc0, !PT ;  /* 0x7f80000000007812 */ /* 0x000fe200078ec0ff */
[----:B------:R-:W-:Y:S01]  /*5070*/  IMAD.SHL.U32 R32, R32, 0x800000, RZ ;  /* 0x0080000020207824 */ /* 0x000fe200078e00ff */
[----:B------:R-:W-:Y:S01]  /*5080*/  SHF.L.U32 R34, R34, 0x17, RZ ;  /* 0x0000001722227819 */ /* 0x000fe200000006ff */
[----:B------:R-:W3:Y:S01]  /*5090*/  MUFU.EX2 R41, R41 ;  /* 0x0000002900297308 */ /* 0x000ee20000000800 */
[----:B------:R-:W-:Y:S01]  /*50a0*/  ISETP.GT.U32.AND P2, PT, R0, 0x1ffffff, PT ;  /* 0x01ffffff0000780c */ /* 0x000fe20003f44070 */
[----:B------:R-:W-:Y:S01]  /*50b0*/  IMAD.SHL.U32 R36, R36, 0x800000, RZ ;  /* 0x0080000024247824 */ /* 0x000fe200078e00ff */
[----:B------:R-:W-:Y:S01]  /*50c0*/  SHF.L.U32 R38, R38, 0x17, RZ ;  /* 0x0000001726267819 */ /* 0x000fe200000006ff */
[----:B------:R-:W-:Y:S01]  /*50d0*/  IMAD.SHL.U32 R40, R40, 0x800000, RZ ;  /* 0x0080000028287824 */ /* 0x000fe200078e00ff */
[----:B------:R-:W-:Y:S01]  /*50e0*/  SHF.L.U32 R44, R44, 0x17, RZ ;  /* 0x000000172c2c7819 */ /* 0x000fe200000006ff */
[----:B------:R-:W-:Y:S01]  /*50f0*/  IMAD.SHL.U32 R28, R28, 0x800000, RZ ;  /* 0x008000001c1c7824 */ /* 0x000fe200078e00ff */
[----:B------:R-:W-:Y:S01]  /*5100*/  SHF.L.U32 R48, R48, 0x17, RZ ;  /* 0x0000001730307819 */ /* 0x000fe200000006ff */
[----:B------:R-:W4:Y:S01]  /*5110*/  MUFU.EX2 R45, R45 ;  /* 0x0000002d002d7308 */ /* 0x000f220000000800 */
[----:B------:R-:W-:Y:S01]  /*5120*/  SHF.L.U32 R98, R98, 0x17, RZ ;  /* 0x0000001762627819 */ /* 0x000fe200000006ff */
[----:B------:R-:W-:Y:S01]  /*5130*/  IMAD.SHL.U32 R50, R50, 0x800000, RZ ;  /* 0x0080000032327824 */ /* 0x000fe200078e00ff */
[----:B------:R-:W-:Y:S01]  /*5140*/  BSSY B1, `(.L_x_111) ;  /* 0x000001f000017945 */ /* 0x000fe20003800000 */
[----:B-1----:R-:W-:Y:S01]  /*5150*/  FFMA R55, R24, R37, 1 ;  /* 0x3f80000018377423 */ /* 0x002fe20000000025 */
[----:B--2---:R-:W-:Y:S01]  /*5160*/  FFMA R105, R42, R105, 1 ;  /* 0x3f8000002a697423 */ /* 0x004fe20000000069 */
[----:B------:R-:W-:Y:S01]  /*5170*/  FFMA R26, R26, R39, 1 ;  /* 0x3f8000001a1a7423 */ /* 0x000fe20000000027 */
[----:B------:R-:W-:Y:S01]  /*5180*/  FFMA R32, R32, R43, 1 ;  /* 0x3f80000020207423 */ /* 0x000fe2000000002b */
[----:B------:R-:W1:Y:S01]  /*5190*/  MUFU.EX2 R103, R103 ;  /* 0x0000006700677308 */ /* 0x000e620000000800 */
[----:B---3--:R-:W-:Y:S01]  /*51a0*/  FFMA R41, R30, R41, 1 ;  /* 0x3f8000001e297423 */ /* 0x008fe20000000029 */
[----:B------:R-:W-:Y:S01]  /*51b0*/  FFMA R24, R36, R47, 1 ;  /* 0x3f80000024187423 */ /* 0x000fe2000000002f */
[----:B------:R-:W-:-:S05]  /*51c0*/  FFMA R40, R40, R49, 1 ;  /* 0x3f80000028287423 */ /* 0x000fca0000000031 */
[----:B------:R-:W2:Y:S01]  /*51d0*/  MUFU.EX2 R51, R46 ;  /* 0x0000002e00337308 */ /* 0x000ea20000000800 */
[----:B----4-:R-:W-:-:S07]  /*51e0*/  FFMA R45, R34, R45, 1 ;  /* 0x3f800000222d7423 */ /* 0x010fce000000002d */
[----:B------:R-:W3:Y:S01]  /*51f0*/  MUFU.EX2 R107, R107 ;  /* 0x0000006b006b7308 */ /* 0x000ee20000000800 */
[----:B-1----:R-:W-:-:S07]  /*5200*/  FFMA R103, R38, R103, 1 ;  /* 0x3f80000026677423 */ /* 0x002fce0000000067 */
[----:B------:R-:W1:Y:S01]  /*5210*/  MUFU.EX2 R3, R22 ;  /* 0x0000001600037308 */ /* 0x000e620000000800 */
[----:B--2---:R-:W-:-:S07]  /*5220*/  FFMA R44, R44, R51, 1 ;  /* 0x3f8000002c2c7423 */ /* 0x004fce0000000033 */
[----:B------:R-:W2:Y:S01]  /*5230*/  MUFU.EX2 R109, R109 ;  /* 0x0000006d006d7308 */ /* 0x000ea20000000800 */
[----:B---3--:R-:W-:-:S07]  /*5240*/  FFMA R107, R28, R107, 1 ;  /* 0x3f8000001c6b7423 */ /* 0x008fce000000006b */
[----:B------:R-:W3:Y:S01]  /*5250*/  MUFU.EX2 R35, R52 ;  /* 0x0000003400237308 */ /* 0x000ee20000000800 */
[----:B-1----:R-:W-:Y:S01]  /*5260*/  FFMA R48, R48, R3, 1 ;  /* 0x3f80000030307423 */ /* 0x002fe20000000003 */
[----:B--2---:R-:W-:Y:S01]  /*5270*/  FFMA R109, R50, R109, 1 ;  /* 0x3f800000326d7423 */ /* 0x004fe2000000006d */
[----:B---3--:R-:W-:Y:S01]  /*5280*/  FFMA R42, R98, R35, 1 ;  /* 0x3f800000622a7423 */ /* 0x008fe20000000023 */
[----:B------:R-:W-:Y:S06]  /*5290*/  @P2 BRA `(.L_x_112) ;  /* 0x0000000000142947 */ /* 0x000fec0003800000 */
[----:B------:R-:W-:Y:S01]  /*52a0*/  IMAD.MOV.U32 R0, RZ, RZ, R53 ;  /* 0x000000ffff007224 */ /* 0x000fe200078e0035 */
[----:B------:R-:W-:-:S07]  /*52b0*/  MOV R34, 0x52d0 ;  /* 0x000052d000227802 */ /* 0x000fce0000000f00 */
[----:B------:R-:W-:Y:S05]  /*52c0*/  CALL.REL.NOINC `($__internal_0_$__cuda_sm20_rcp_rn_f32_slowpath) ;  /* 0x0000008400d47944 */ /* 0x000fea0003c00000 */
[----:B------:R-:W-:Y:S01]  /*52d0*/  MOV R36, R3 ;  /* 0x0000000300247202 */ /* 0x000fe20000000f00 */
[----:B------:R-:W-:Y:S06]  /*52e0*/  BRA `(.L_x_113) ;  /* 0x0000000000107947 */ /* 0x000fec0003800000 */
.L_x_112:
[----:B------:R-:W1:Y:S02]  /*52f0*/  MUFU.RCP R36, R53 ;  /* 0x0000003500247308 */ /* 0x000e640000001000 */
[----:B-1----:R-:W-:-:S04]  /*5300*/  FFMA R0, R53, R36, -1 ;  /* 0xbf80000035007423 */ /* 0x002fc80000000024 */
[----:B------:R-:W-:-:S04]  /*5310*/  FADD.FTZ R3, -R0, -RZ ;  /* 0x800000ff00037221 */ /* 0x000fc80000010100 */
[----:B------:R-:W-:-:S07]  /*5320*/  FFMA R36, R36, R3, R36 ;  /* 0x0000000324247223 */ /* 0x000fce0000000024 */
.L_x_113:
[----:B------:R-:W-:Y:S05]  /*5330*/  BSYNC B1 ;  /* 0x0000000000017941 */ /* 0x000fea0003800000 */
.L_x_111:
        /* <DEDUP_REMOVED lines=10> */
.L_x_115:
[----:B------:R-:W1:Y:S02]  /*53e0*/  MUFU.RCP R37, R20 ;  /* 0x0000001400257308 */ /* 0x000e640000001000 */
[----:B-1----:R-:W-:-:S04]  /*53f0*/  FFMA R0, R20, R37, -1 ;  /* 0xbf80000014007423 */ /* 0x002fc80000000025 */
[----:B------:R-:W-:-:S04]  /*5400*/  FADD.FTZ R0, -R0, -RZ ;  /* 0x800000ff00007221 */ /* 0x000fc80000010100 */
[----:B------:R-:W-:-:S07]  /*5410*/  FFMA R37, R37, R0, R37 ;  /* 0x0000000025257223 */ /* 0x000fce0000000025 */
.L_x_116:
[----:B------:R-:W-:Y:S05]  /*5420*/  BSYNC B1 ;  /* 0x0000000000017941 */ /* 0x000fea0003800000 */
.L_x_114:
        /* <DEDUP_REMOVED lines=10> */
.L_x_118:
[----:B------:R-:W1:Y:S02]  /*54d0*/  MUFU.RCP R20, R55 ;  /* 0x0000003700147308 */ /* 0x000e640000001000 */
[----:B-1----:R-:W-:-:S04]  /*54e0*/  FFMA R0, R55, R20, -1 ;  /* 0xbf80000037007423 */ /* 0x002fc80000000014 */
[----:B------:R-:W-:-:S04]  /*54f0*/  FADD.FTZ R3, -R0, -RZ ;  /* 0x800000ff00037221 */ /* 0x000fc80000010100 */
[----:B------:R-:W-:-:S07]  /*5500*/  FFMA R20, R20, R3, R20 ;  /* 0x0000000314147223 */ /* 0x000fce0000000014 */
.L_x_119:
[----:B------:R-:W-:Y:S05]  /*5510*/  BSYNC B1 ;  /* 0x0000000000017941 */ /* 0x000fea0003800000 */
.L_x_117:
        /* <DEDUP_REMOVED lines=10> */
.L_x_121:
[----:B------:R-:W1:Y:S02]  /*55c0*/  MUFU.RCP R39, R26 ;  /* 0x0000001a00277308 */ /* 0x000e640000001000 */
[----:B-1----:R-:W-:-:S04]  /*55d0*/  FFMA R0, R26, R39, -1 ;  /* 0xbf8000001a007423 */ /* 0x002fc80000000027 */
[----:B------:R-:W-:-:S04]  /*55e0*/  FADD.FTZ R0, -R0, -RZ ;  /* 0x800000ff00007221 */ /* 0x000fc80000010100 */
[----:B------:R-:W-:-:S07]  /*55f0*/  FFMA R39, R39, R0, R39 ;  /* 0x0000000027277223 */ /* 0x000fce0000000027 */
.L_x_122:
[----:B------:R-:W-:Y:S05]  /*5600*/  BSYNC B1 ;  /* 0x0000000000017941 */ /* 0x000fea0003800000 */
.L_x_120:
        /* <DEDUP_REMOVED lines=10> */
.L_x_124:
[----:B------:R-:W1:Y:S02]  /*56b0*/  MUFU.RCP R38, R41 ;  /* 0x0000002900267308 */ /* 0x000e640000001000 */
[----:B-1----:R-:W-:-:S04]  /*56c0*/  FFMA R0, R41, R38, -1 ;  /* 0xbf80000029007423 */ /* 0x002fc80000000026 */
[----:B------:R-:W-:-:S04]  /*56d0*/  FADD.FTZ R3, -R0, -RZ ;  /* 0x800000ff00037221 */ /* 0x000fc80000010100 */
[----:B------:R-:W-:-:S07]  /*56e0*/  FFMA R38, R38, R3, R38 ;  /* 0x0000000326267223 */ /* 0x000fce0000000026 */
.L_x_125:
[----:B------:R-:W-:Y:S05]  /*56f0*/  BSYNC B1 ;  /* 0x0000000000017941 */ /* 0x000fea0003800000 */
.L_x_123:
        /* <DEDUP_REMOVED lines=10> */
.L_x_127:
[----:B------:R-:W1:Y:S02]  /*57a0*/  MUFU.RCP R41, R32 ;  /* 0x0000002000297308 */ /* 0x000e640000001000 */
[----:B-1----:R-:W-:-:S04]  /*57b0*/  FFMA R0, R32, R41, -1 ;  /* 0xbf80000020007423 */ /* 0x002fc80000000029 */
[----:B------:R-:W-:-:S04]  /*57c0*/  FADD.FTZ R0, -R0, -RZ ;  /* 0x800000ff00007221 */ /* 0x000fc80000010100 */
[----:B------:R-:W-:-:S07]  /*57d0*/  FFMA R41, R41, R0, R41 ;  /* 0x0000000029297223 */ /* 0x000fce0000000029 */
.L_x_128:
[----:B------:R-:W-:Y:S05]  /*57e0*/  BSYNC B1 ;  /* 0x0000000000017941 */ /* 0x000fea0003800000 */
.L_x_126:
[----:B------:R-:W-:Y:S01]  /*57f0*/  IADD3 R0, R45, 0x1800000, RZ ;  /* 0x018000002d007810 */ /* 0x000fe20007ffe0ff */
[----:B------:R-:W-:Y:S03]  /*5800*/  BSSY B1, `(.L_x_129) ;  /* 0x000000d000017945 */ /* 0x000fe60003800000 */
        /* <DEDUP_REMOVED lines=8> */
.L_x_130:
[----:B------:R-:W1:Y:S02]  /*5890*/  MUFU.RCP R22, R45 ;  /* 0x0000002d00167308 */ /* 0x000e640000001000 */
[----:B-1----:R-:W-:-:S04]  /*58a0*/  FFMA R0, R45, R22, -1 ;  /* 0xbf8000002d007423 */ /* 0x002fc80000000016 */
[----:B------:R-:W-:-:S04]  /*58b0*/  FADD.FTZ R3, -R0, -RZ ;  /* 0x800000ff00037221 */ /* 0x000fc80000010100 */
[----:B------:R-:W-:-:S07]  /*58c0*/  FFMA R22, R22, R3, R22 ;  /* 0x0000000316167223 */ /* 0x000fce0000000016 */
.L_x_131:
[----:B------:R-:W-:Y:S05]  /*58d0*/  BSYNC B1 ;  /* 0x0000000000017941 */ /* 0x000fea0003800000 */
.L_x_129:
        /* <DEDUP_REMOVED lines=10> */
.L_x_133:
[----:B------:R-:W1:Y:S02]  /*5980*/  MUFU.RCP R43, R24 ;  /* 0x00000018002b7308 */ /* 0x000e640000001000 */
[----:B-1----:R-:W-:-:S04]  /*5990*/  FFMA R0, R24, R43, -1 ;  /* 0xbf80000018007423 */ /* 0x002fc8000000002b */
[----:B------:R-:W-:-:S04]  /*59a0*/  FADD.FTZ R0, -R0, -RZ ;  /* 0x800000ff00007221 */ /* 0x000fc80000010100 */
[----:B------:R-:W-:-:S07]  /*59b0*/  FFMA R43, R43, R0, R43 ;  /* 0x000000002b2b7223 */ /* 0x000fce000000002b */
.L_x_134:
[----:B------:R-:W-:Y:S05]  /*59c0*/  BSYNC B1 ;  /* 0x0000000000017941 */ /* 0x000fea0003800000 */
.L_x_132:
        /* <DEDUP_REMOVED lines=10> */
.L_x_136:
[----:B------:R-:W1:Y:S02]  /*5a70*/  MUFU.RCP R24, R103 ;  /* 0x0000006700187308 */ /* 0x000e640000001000 */
[----:B-1----:R-:W-:-:S04]  /*5a80*/  FFMA R0, R103, R24, -1 ;  /* 0xbf80000067007423 */ /* 0x002fc80000000018 */
[----:B------:R-:W-:-:S04]  /*5a90*/  FADD.FTZ R3, -R0, -RZ ;  /* 0x800000ff00037221 */ /* 0x000fc80000010100 */
[----:B------:R-:W-:-:S07]  /*5aa0*/  FFMA R24, R24, R3, R24 ;  /* 0x0000000318187223 */ /* 0x000fce0000000018 */
.L_x_137:
[----:B------:R-:W-:Y:S05]  /*5ab0*/  BSYNC B1 ;  /* 0x0000000000017941 */ /* 0x000fea0003800000 */
.L_x_135:
        /* <DEDUP_REMOVED lines=10> */
.L_x_139:
[----:B------:R-:W1:Y:S02]  /*5b60*/  MUFU.RCP R45, R40 ;  /* 0x00000028002d7308 */ /* 0x000e640000001000 */
[----:B-1----:R-:W-:-:S04]  /*5b70*/  FFMA R0, R40, R45, -1 ;  /* 0xbf80000028007423 */ /* 0x002fc8000000002d */
[----:B------:R-:W-:-:S04]  /*5b80*/  FADD.FTZ R0, -R0, -RZ ;  /* 0x800000ff00007221 */ /* 0x000fc80000010100 */
[----:B------:R-:W-:-:S07]  /*5b90*/  FFMA R45, R45, R0, R45 ;  /* 0x000000002d2d7223 */ /* 0x000fce000000002d */
.L_x_140:
[----:B------:R-:W-:Y:S05]  /*5ba0*/  BSYNC B1 ;  /* 0x0000000000017941 */ /* 0x000fea0003800000 */
.L_x_138:
        /* <DEDUP_REMOVED lines=10> */
.L_x_142:
[----:B------:R-:W1:Y:S02]  /*5c50*/  MUFU.RCP R26, R105 ;  /* 0x00000069001a7308 */ /* 0x000e640000001000 */
[----:B-1----:R-:W-:-:S04]  /*5c60*/  FFMA R0, R105, R26, -1 ;  /* 0xbf80000069007423 */ /* 0x002fc8000000001a */
[----:B------:R-:W-:-:S04]  /*5c70*/  FADD.FTZ R3, -R0, -RZ ;  /* 0x800000ff00037221 */ /* 0x000fc80000010100 */
[----:B------:R-:W-:-:S07]  /*5c80*/  FFMA R26, R26, R3, R26 ;  /* 0x000000031a1a7223 */ /* 0x000fce000000001a */
.L_x_143:
[----:B------:R-:W-:Y:S05]  /*5c90*/  BSYNC B1 ;  /* 0x0000000000017941 */ /* 0x000fea0003800000 */
.L_x_141:
        /* <DEDUP_REMOVED lines=10> */
.L_x_145:
[----:B------:R-:W1:Y:S02]  /*5d40*/  MUFU.RCP R47, R44 ;  /* 0x0000002c002f7308 */ /* 0x000e640000001000 */
[----:B-1----:R-:W-:-:S04]  /*5d50*/  FFMA R0, R44, R47, -1 ;  /* 0xbf8000002c007423 */ /* 0x002fc8000000002f */
[----:B------:R-:W-:-:S04]  /*5d60*/  FADD.FTZ R0, -R0, -RZ ;  /* 0x800000ff00007221 */ /* 0x000fc80000010100 */
[----:B------:R-:W-:-:S07]  /*5d70*/  FFMA R47, R47, R0, R47 ;  /* 0x000000002f2f7223 */ /* 0x000fce000000002f */
.L_x_146:
[----:B------:R-:W-:Y:S05]  /*5d80*/  BSYNC B1 ;  /* 0x0000000000017941 */ /* 0x000fea0003800000 */
.L_x_144:
        /* <DEDUP_REMOVED lines=10> */
.L_x_148:
[----:B------:R-:W1:Y:S02]  /*5e30*/  MUFU.RCP R28, R107 ;  /* 0x0000006b001c7308 */ /* 0x000e640000001000 */
[----:B-1----:R-:W-:-:S04]  /*5e40*/  FFMA R0, R107, R28, -1 ;  /* 0xbf8000006b007423 */ /* 0x002fc8000000001c */
[----:B------:R-:W-:-:S04]  /*5e50*/  FADD.FTZ R3, -R0, -RZ ;  /* 0x800000ff00037221 */ /* 0x000fc80000010100 */
[----:B------:R-:W-:-:S07]  /*5e60*/  FFMA R28, R28, R3, R28 ;  /* 0x000000031c1c7223 */ /* 0x000fce000000001c */
.L_x_149:
[----:B------:R-:W-:Y:S05]  /*5e70*/  BSYNC B1 ;  /* 0x0000000000017941 */ /* 0x000fea0003800000 */
.L_x_147:
        /* <DEDUP_REMOVED lines=10> */
.L_x_151:
[----:B------:R-:W1:Y:S02]  /*5f20*/  MUFU.RCP R49, R48 ;  /* 0x0000003000317308 */ /* 0x000e640000001000 */
[----:B-1----:R-:W-:-:S04]  /*5f30*/  FFMA R0, R48, R49, -1 ;  /* 0xbf80000030007423 */ /* 0x002fc80000000031 */
[----:B------:R-:W-:-:S04]  /*5f40*/  FADD.FTZ R0, -R0, -RZ ;  /* 0x800000ff00007221 */ /* 0x000fc80000010100 */
[----:B------:R-:W-:-:S07]  /*5f50*/  FFMA R49, R49, R0, R49 ;  /* 0x0000000031317223 */ /* 0x000fce0000000031 */
.L_x_152:
[----:B------:R-:W-:Y:S05]  /*5f60*/  BSYNC B1 ;  /* 0x0000000000017941 */ /* 0x000fea0003800000 */
.L_x_150:
        /* <DEDUP_REMOVED lines=10> */
.L_x_154:
[----:B------:R-:W1:Y:S02]  /*6010*/  MUFU.RCP R30, R109 ;  /* 0x0000006d001e7308 */ /* 0x000e640000001000 */
[----:B-1----:R-:W-:-:S04]  /*6020*/  FFMA R0, R109, R30, -1 ;  /* 0xbf8000006d007423 */ /* 0x002fc8000000001e */
[----:B------:R-:W-:-:S04]  /*6030*/  FADD.FTZ R3, -R0, -RZ ;  /* 0x800000ff00037221 */ /* 0x000fc80000010100 */
[----:B------:R-:W-:-:S07]  /*6040*/  FFMA R30, R30, R3, R30 ;  /* 0x000000031e1e7223 */ /* 0x000fce000000001e */
.L_x_155:
[----:B------:R-:W-:Y:S05]  /*6050*/  BSYNC B1 ;  /* 0x0000000000017941 */ /* 0x000fea0003800000 */
.L_x_153:
[----:B------:R-:W-:-:S04]  /*6060*/  IADD3 R0, R42, 0x1800000, RZ ;  /* 0x018000002a007810 */ /* 0x000fc80007ffe0ff */
[----:B------:R-:W-:-:S04]  /*6070*/  LOP3.LUT R0, R0, 0x7f800000, RZ, 0xc0, !PT ;  /* 0x7f80000000007812 */ /* 0x000fc800078ec0ff */
[----:B------:R-:W-:-:S13]  /*6080*/  ISETP.GT.U32.AND P2, PT, R0, 0x1ffffff, PT ;  /* 0x01ffffff0000780c */ /* 0x000fda0003f44070 */
[----:B------:R-:W-:Y:S05]  /*6090*/  @P2 BRA `(.L_x_156) ;  /* 0x0000000000102947 */ /* 0x000fea0003800000 */
[----:B------:R-:W-:Y:S02]  /*60a0*/  MOV R0, R42 ;  /* 0x0000002a00007202 */ /* 0x000fe40000000f00 */
[----:B------:R-:W-:-:S07]  /*60b0*/  MOV R34, 0x60d0 ;  /* 0x000060d000227802 */ /* 0x000fce0000000f00 */
[----:B------:R-:W-:Y:S05]  /*60c0*/  CALL.REL.NOINC `($__internal_0_$__cuda_sm20_rcp_rn_f32_slowpath) ;  /* 0x0000007800547944 */ /* 0x000fea0003c00000 */
[----:B------:R-:W-:Y:S05]  /*60d0*/  BRA `(.L_x_157) ;  /* 0x0000000000107947 */ /* 0x000fea0003800000 */
.L_x_156:
[----:B------:R-:W1:Y:S02]  /*60e0*/  MUFU.RCP R3, R42 ;  /* 0x0000002a00037308 */ /* 0x000e640000001000 */
[----:B-1----:R-:W-:-:S04]  /*60f0*/  FFMA R0, R42, R3, -1 ;  /* 0xbf8000002a007423 */ /* 0x002fc80000000003 */
[----:B------:R-:W-:-:S04]  /*6100*/  FADD.FTZ R0, -R0, -RZ ;  /* 0x800000ff00007221 */ /* 0x000fc80000010100 */
[----:B------:R-:W-:-:S07]  /*6110*/  FFMA R3, R3, R0, R3 ;  /* 0x0000000003037223 */ /* 0x000fce0000000003 */
.L_x_157:
[----:B------:R-:W-:Y:S01]  /*6120*/  F2FP.BF16.F32.PACK_AB R36, R37, R36 ;  /* 0x000000242524723e */ /* 0x000fe200000010ff */
[----:B------:R-:W-:Y:S01]  /*6130*/  IMAD R0, R95, 0x2, R14 ;  /* 0x000000025f007824 */ /* 0x000fe200078e020e */
[----:B------:R-:W-:Y:S01]  /*6140*/  F2FP.BF16.F32.PACK_AB R37, R39, R20 ;  /* 0x000000142725723e */ /* 0x000fe200000010ff */
[----:B------:R-:W-:Y:S05]  /*6150*/  WARPSYNC.ALL ;  /* 0x0000000000007948 */ /* 0x000fea0003800000 */
[----:B------:R-:W-:Y:S01]  /*6160*/  F2FP.BF16.F32.PACK_AB R38, R41, R38 ;  /* 0x000000262926723e */ /* 0x000fe200000010ff */
[----:B------:R-:W-:Y:S01]  /*6170*/  BSSY B0, `(.L_x_158) ;  /* 0x0000019000007945 */ /* 0x000fe20003800000 */
[----:B------:R-:W-:-:S02]  /*6180*/  F2FP.BF16.F32.PACK_AB R39, R43, R22 ;  /* 0x000000162b27723e */ /* 0x000fc400000010ff */
[----:B------:R-:W-:Y:S02]  /*6190*/  F2FP.BF16.F32.PACK_AB R40, R45, R24 ;  /* 0x000000182d28723e */ /* 0x000fe400000010ff */
[----:B------:R-:W-:Y:S01]  /*61a0*/  F2FP.BF16.F32.PACK_AB R41, R47, R26 ;  /* 0x0000001a2f29723e */ /* 0x000fe200000010ff */
[----:B------:R1:W-:Y:S01]  /*61b0*/  STSM.16.M88.4 [R14+0x2200], R36 ;  /* 0x002200240e007844 */ /* 0x0003e20000000200 */
[----:B------:R-:W-:Y:S02]  /*61c0*/  F2FP.BF16.F32.PACK_AB R42, R49, R28 ;  /* 0x0000001c312a723e */ /* 0x000fe400000010ff */
[----:B------:R-:W-:-:S05]  /*61d0*/  F2FP.BF16.F32.PACK_AB R43, R3, R30 ;  /* 0x0000001e032b723e */ /* 0x000fca00000010ff */
        /* <DEDUP_REMOVED lines=11> */
[----:B------:R-:W-:Y:S02]  /*6290*/  UIADD3 UR4, UR51, 0x2200, URZ ;  /* 0x0000220033047890 */ /* 0x000fe4000fffe03f */
[----:B------:R-:W-:Y:S01]  /*62a0*/  UIADD3.X UR9, URZ, UR55, URZ, UP0, !UPT ;  /* 0x000000373f097290 */ /* 0x000fe200087fe43f */
[----:B------:R-:W-:Y:S01]  /*62b0*/  UMOV UR6, UR46 ;  /* 0x0000002e00067c82 */ /* 0x000fe20008000000 */
[----:B------:R-:W-:-:S07]  /*62c0*/  UMOV UR7, UR47 ;  /* 0x0000002f00077c82 */ /* 0x000fce0008000000 */
[----:B------:R2:W-:Y:S01]  /*62d0*/  UTMASTG.3D [UR4], [UR8] ;  /* 0x00000004080073b5 */ /* 0x0005e20008010000 */
[----:B------:R0:W-:Y:S01]  /*62e0*/  UTMACMDFLUSH ;  /* 0x00000000000079b7 */ /* 0x0001e20000000000 */
[----:B--2---:R-:W-:-:S04]  /*62f0*/  DEPBAR.LE SB0, 0x1 ;  /* 0x000080400000791a */ /* 0x004fc80000000000 */
.L_x_159:
[----:B------:R-:W-:Y:S05]  /*6300*/  BSYNC B0 ;  /* 0x0000000000007941 */ /* 0x000fea0003800000 */
.L_x_158:
[----:B------:R-:W-:Y:S06]  /*6310*/  BAR.SYNC.DEFER_BLOCKING 0x1, 0x100 ;  /* 0x0044000000007b1d */ /* 0x000fec0000010000 */
[----:B------:R-:W-:Y:S04]  /*6320*/  BSSY B0, `(.L_x_160) ;  /* 0x0000009000007945 */ /* 0x000fe80003800000 */
[----:B------:R-:W-:Y:S05]  /*6330*/  @P0 BRA `(.L_x_161) ;  /* 0x00000000001c0947 */ /* 0x000fea0003800000 */
[----:B------:R-:W-:-:S13]  /*6340*/  ISETP.NE.AND P2, PT, R99, 0x3, PT ;  /* 0x000000036300780c */ /* 0x000fda0003f45270 */
[----:B------:R-:W-:Y:S05]  /*6350*/  @!P2 BRA `(.L_x_162) ;  /* 0x000000000004a947 */ /* 0x000fea0003800000 */
[----:B------:R-:W-:Y:S01]  /*6360*/  BPT.TRAP 0x1 ;  /* 0x000000040000795c */ /* 0x000fe20000300000 */
.L_x_162:
[----:B------:R-:W-:-:S04]  /*6370*/  ULEA UR4, UR40, UR51, 0x3 ;  /* 0x0000003328047291 */ /* 0x000fc8000f8e183f */
[----:B------:R-:W-:-:S04]  /*6380*/  UIADD3 UR4, UR4, 0x80, URZ ;  /* 0x0000008004047890 */ /* 0x000fc8000fffe03f */
[----:B------:R-:W-:-:S09]  /*6390*/  UPRMT UR4, UR50, 0x654, UR4 ;  /* 0x0000065432047896 */ /* 0x000fd20008000004 */
[----:B------:R-:W-:Y:S03]  /*63a0*/  SYNCS.ARRIVE.TRANS64.RED.A1T0 RZ, [UR4], RZ ;  /* 0x000000ffffff79a7 */ /* 0x000fe60008100404 */
.L_x_161:
[----:B------:R-:W-:Y:S05]  /*63b0*/  BSYNC B0 ;  /* 0x0000000000007941 */ /* 0x000fea0003800000 */
.L_x_160:
[----:B------:R-:W-:Y:S01]  /*63c0*/  UIADD3 UR40, UR40, 0x1, URZ ;  /* 0x0000000128287890 */ /* 0x000fe2000fffe03f */
[----:B------:R-:W-:Y:S01]  /*63d0*/  BSSY B0, `(.L_x_163) ;  /* 0x0000039000007945 */ /* 0x000fe20003800000 */
[----:B------:R-:W-:Y:S02]  /*63e0*/  MOV R20, R93 ;  /* 0x0000005d00147202 */ /* 0x000fe40000000f00 */
[----:B------:R-:W-:-:S04]  /*63f0*/  UISETP.NE.AND UP0, UPT, UR40, 0x4, UPT ;  /* 0x000000042800788c */ /* 0x000fc8000bf05270 */
[----:B------:R-:W-:Y:S01]  /*6400*/  USEL UR40, UR40, URZ, UP0 ;  /* 0x0000003f28287287 */ /* 0x000fe20008000000 */
[----:B------:R-:W-:Y:S11]  /*6410*/  @P0 BRA `(.L_x_164) ;  /* 0x0000000000d00947 */ /* 0x000ff60003800000 */
[----:B------:R-:W-:-:S13]  /*6420*/  ISETP.NE.AND P2, PT, R99, 0x3, PT ;  /* 0x000000036300780c */ /* 0x000fda0003f45270 */
[----:B------:R-:W-:Y:S05]  /*6430*/  @!P2 BRA `(.L_x_165) ;  /* 0x000000000004a947 */ /* 0x000fea0003800000 */
[----:B------:R-:W-:Y:S01]  /*6440*/  BPT.TRAP 0x1 ;  /* 0x000000040000795c */ /* 0x000fe20000300000 */
.L_x_165:
[C---:B-1----:R-:W-:Y:S01]  /*6450*/  LEA R0, R4.reuse, UR51, 0x3 ;  /* 0x0000003304007c11 */ /* 0x042fe2000f8e18ff */
[----:B------:R-:W-:Y:S01]  /*6460*/  BSSY B1, `(.L_x_166) ;  /* 0x0000007000017945 */ /* 0x000fe20003800000 */
[----:B------:R-:W-:Y:S02]  /*6470*/  SHF.L.U32 R3, R93, 0x1f, RZ ;  /* 0x0000001f5d037819 */ /* 0x000fe400000006ff */
[----:B------:R-:W-:Y:S02]  /*6480*/  IADD3 R35, R4, 0x1, RZ ;  /* 0x0000000104237810 */ /* 0x000fe40007ffe0ff */
[----:B------:R-:W1:Y:S02]  /*6490*/  SYNCS.PHASECHK.TRANS64.TRYWAIT P2, [R0+URZ+0x60], R3 ;  /* 0x00006003000075a7 */ /* 0x000e64000804017f */
[----:B------:R-:W-:-:S04]  /*64a0*/  ISETP.NE.AND P3, PT, R35, 0x4, PT ;  /* 0x000000042300780c */ /* 0x000fc80003f65270 */
[----:B------:R-:W-:Y:S01]  /*64b0*/  SEL R42, RZ, 0x1, P3 ;  /* 0x00000001ff2a7807 */ /* 0x000fe20001800000 */
[----:B-1----:R-:W-:Y:S08]  /*64c0*/  @!P2 BRA `(.L_x_167) ;  /* 0x0000006c00c0a947 */ /* 0x002ff00003800000 */
.L_x_359:
[----:B------:R-:W-:Y:S05]  /*64d0*/  BSYNC B1 ;  /* 0x0000000000017941 */ /* 0x000fea0003800000 */
.L_x_166:
[----:B------:R-:W-:Y:S05]  /*64e0*/  @P1 BRA `(.L_x_168) ;  /* 0x0000000000941947 */ /* 0x000fea0003800000 */
[----:B------:R-:W-:Y:S01]  /*64f0*/  IMAD R26, R4, 0x2000, R33 ;  /* 0x00002000041a7824 */ /* 0x000fe200078e0221 */
[----:B------:R-:W-:Y:S05]  /*6500*/  WARPSYNC.ALL ;  /* 0x0000000000007948 */ /* 0x000fea0003800000 */
[----:B------:R-:W-:Y:S01]  /*6510*/  LEA R29, R95, R26, 0x1 ;  /* 0x0000001a5f1d7211 */ /* 0x000fe200078e08ff */
[----:B------:R-:W1:Y:S05]  /*6520*/  LDSM.16.M88.4 R4, [R26] ;  /* 0x000000001a04783b */ /* 0x000e6a0000000200 */
[----:B------:R-:W2:Y:S01]  /*6530*/  LDSM.16.M88.4 R28, [R29] ;  /* 0x000000001d1c783b */ /* 0x000ea20000000200 */
[----:B-1----:R-:W-:Y:S01]  /*6540*/  SHF.L.U32 R0, R4, 0x10, RZ ;  /* 0x0000001004007819 */ /* 0x002fe200000006ff */
[C---:B------:R-:W-:Y:S01]  /*6550*/  IMAD.U32 R8, R5.reuse, 0x10000, RZ ;  /* 0x0001000005087824 */ /* 0x040fe200078e00ff */
[----:B------:R-:W-:-:S02]  /*6560*/  LOP3.LUT R10, R5, 0xffff0000, RZ, 0xc0, !PT ;  /* 0xffff0000050a7812 */ /* 0x000fc400078ec0ff */
[----:B------:R-:W-:Y:S01]  /*6570*/  SHF.L.U32 R12, R6, 0x10, RZ ;  /* 0x00000010060c7819 */ /* 0x000fe200000006ff */
[----:B--2---:R-:W-:Y:S01]  /*6580*/  IMAD.U32 R26, R28, 0x10000, RZ ;  /* 0x000100001c1a7824 */ /* 0x004fe200078e00ff */
[----:B------:R-:W-:Y:S01]  /*6590*/  SHF.L.U32 R36, R30, 0x10, RZ ;  /* 0x000000101e247819 */ /* 0x000fe200000006ff */
[----:B------:R-:W-:Y:S01]  /*65a0*/  IMAD.U32 R38, R31, 0x10000, RZ ;  /* 0x000100001f267824 */ /* 0x000fe200078e00ff */
        /* <DEDUP_REMOVED lines=25> */
.L_x_168:
[----:B------:R-:W-:Y:S02]  /*6740*/  LOP3.LUT R20, R93, R42, RZ, 0x3c, !PT ;  /* 0x0000002a5d147212 */ /* 0x000fe400078e3cff */
[----:B------:R-:W-:-:S07]  /*6750*/  SEL R4, R35, RZ, P3 ;  /* 0x000000ff23047207 */ /* 0x000fce0001800000 */
.L_x_164:
[----:B------:R-:W-:Y:S05]  /*6760*/  BSYNC B0 ;  /* 0x0000000000007941 */ /* 0x000fea0003800000 */
.L_x_163:
[----:B------:R-:W-:Y:S01]  /*6770*/  MOV R54, 0x3bbb989d ;  /* 0x3bbb989d00367802 */ /* 0x000fe20000000f00 */
[C---:B------:R-:W-:Y:S01]  /*6780*/  FFMA R57, R90.reuse, R57, R6 ;  /* 0x000000395a397223 */ /* 0x040fe20000000006 */
[----:B------:R-:W-:Y:S01]  /*6790*/  MOV R103, 0x437c0000 ;  /* 0x437c000000677802 */ /* 0x000fe20000000f00 */
[C---:B------:R-:W-:Y:S01]  /*67a0*/  FFMA R58, R90.reuse, R58, R7 ;  /* 0x0000003a5a3a7223 */ /* 0x040fe20000000007 */
[C---:B------:R-:W-:Y:S01]  /*67b0*/  FFMA R59, R90.reuse, R59, R9 ;  /* 0x0000003b5a3b7223 */ /* 0x040fe20000000009 */
[-C--:B------:R-:W-:Y:S01]  /*67c0*/  FFMA.SAT R22, -R57, R54.reuse, 0.5 ;  /* 0x3f00000039167423 */ /* 0x080fe20000002136 */
[----:B------:R-:W-:Y:S01]  /*67d0*/  FFMA R61, R90, R61, R13 ;  /* 0x0000003d5a3d7223 */ /* 0x000fe2000000000d */
[-C--:B------:R-:W-:Y:S01]  /*67e0*/  FFMA.SAT R26, -R58, R54.reuse, 0.5 ;  /* 0x3f0000003a1a7423 */ /* 0x080fe20000002136 */
[----:B------:R-:W-:Y:S01]  /*67f0*/  FFMA.SAT R28, -R59, R54, 0.5 ;  /* 0x3f0000003b1c7423 */ /* 0x000fe20000002136 */
[-C--:B------:R-:W-:Y:S01]  /*6800*/  FFMA.RM R22, R22, R103.reuse, 12582913 ;  /* 0x4b40000116167423 */ /* 0x080fe20000004067 */
[----:B------:R-:W-:Y:S01]  /*6810*/  FFMA R56, R90, R56, R5 ;  /* 0x000000385a387223 */ /* 0x000fe20000000005 */
[-C--:B------:R-:W-:Y:S01]  /*6820*/  FFMA.RM R26, R26, R103.reuse, 12582913 ;  /* 0x4b4000011a1a7423 */ /* 0x080fe20000004067 */
[----:B------:R-:W-:Y:S01]  /*6830*/  FFMA R60, R90, R60, R11 ;  /* 0x0000003c5a3c7223 */ /* 0x000fe2000000000b */
[----:B------:R-:W-:Y:S01]  /*6840*/  FADD R24, R22, -12583039 ;  /* 0xcb40007f16187421 */ /* 0x000fe20000000000 */
[-C--:B------:R-:W-:Y:S01]  /*6850*/  FFMA.RM R28, R28, R103.reuse, 12582913 ;  /* 0x4b4000011c1c7423 */ /* 0x080fe20000004067 */
[-C--:B------:R-:W-:Y:S01]  /*6860*/  FFMA.SAT R34, -R61, R54.reuse, 0.5 ;  /* 0x3f0000003d227423 */ /* 0x080fe20000002136 */
[----:B------:R-:W-:Y:S01]  /*6870*/  FADD R35, R26, -12583039 ;  /* 0xcb40007f1a237421 */ /* 0x000fe20000000000 */
[C---:B------:R-:W-:Y:S01]  /*6880*/  FFMA R24, -R57.reuse, 1.4426950216293334961, -R24 ;  /* 0x3fb8aa3b39187823 */ /* 0x040fe20000000918 */
[-C--:B-1----:R-:W-:Y:S01]  /*6890*/  FFMA.SAT R0, -R56, R54.reuse, 0.5 ;  /* 0x3f00000038007423 */ /* 0x082fe20000002136 */
[----:B------:R-:W-:Y:S01]  /*68a0*/  FFMA.SAT R32, -R60, R54, 0.5 ;  /* 0x3f0000003c207423 */ /* 0x000fe20000002136 */
[----:B------:R-:W-:Y:S01]  /*68b0*/  FFMA R62, R90, R62, R15 ;  /* 0x0000003e5a3e7223 */ /* 0x000fe2000000000f */
[----:B------:R-:W-:Y:S01]  /*68c0*/  FFMA R24, -R57, 1.925963033500011079e-08, R24 ;  /* 0x32a5706039187823 */ /* 0x000fe20000000118 */
[----:B------:R-:W-:Y:S01]  /*68d0*/  FADD R30, R28, -12583039 ;  /* 0xcb40007f1c1e7421 */ /* 0x000fe20000000000 */
[----:B------:R-:W-:Y:S01]  /*68e0*/  FFMA.RM R34, R34, R103, 12582913 ;  /* 0x4b40000122227423 */ /* 0x000fe20000004067 */
[----:B------:R-:W-:Y:S01]  /*68f0*/  FFMA R63, R90, R63, R21 ;  /* 0x0000003f5a3f7223 */ /* 0x000fe20000000015 */
[-C--:B------:R-:W-:Y:S01]  /*6900*/  FFMA.RM R0, R0, R103.reuse, 12582913 ;  /* 0x4b40000100007423 */ /* 0x080fe20000004067 */
[----:B------:R-:W-:Y:S01]  /*6910*/  FFMA R37, -R58, 1.4426950216293334961, -R35 ;  /* 0x3fb8aa3b3a257823 */ /* 0x000fe20000000923 */
[-C--:B------:R-:W-:Y:S01]  /*6920*/  FFMA.RM R32, R32, R103.reuse, 12582913 ;  /* 0x4b40000120207423 */ /* 0x080fe20000004067 */
[-C--:B------:R-:W-:Y:S01]  /*6930*/  FFMA.SAT R36, -R62, R54.reuse, 0.5 ;  /* 0x3f0000003e247423 */ /* 0x080fe20000002136 */
[----:B------:R1:W-:Y:S01]  /*6940*/  MUFU.EX2 R35, R24 ;  /* 0x0000001800237308 */ /* 0x0003e20000000800 */
[----:B------:R-:W-:Y:S01]  /*6950*/  FFMA R30, -R59, 1.4426950216293334961, -R30 ;  /* 0x3fb8aa3b3b1e7823 */ /* 0x000fe2000000091e */
[----:B------:R-:W-:Y:S01]  /*6960*/  FFMA.SAT R38, -R63, R54, 0.5 ;  /* 0x3f0000003f267423 */ /* 0x000fe20000002136 */
[----:B------:R-:W-:Y:S01]  /*6970*/  FADD R3, R0, -12583039 ;  /* 0xcb40007f00037421 */ /* 0x000fe20000000000 */
[----:B------:R-:W-:Y:S01]  /*6980*/  FADD R39, R32, -12583039 ;  /* 0xcb40007f20277421 */ /* 0x000fe20000000000 */
[-C--:B------:R-:W-:Y:S01]  /*6990*/  FFMA.RM R36, R36, R103.reuse, 12582913 ;  /* 0x4b40000124247423 */ /* 0x080fe20000004067 */
[----:B------:R-:W-:Y:S01]  /*69a0*/  FFMA R64, R90, R64, R23 ;  /* 0x000000405a407223 */ /* 0x000fe20000000017 */
[----:B------:R-:W-:Y:S01]  /*69b0*/  FFMA R30, -R59, 1.925963033500011079e-08, R30 ;  /* 0x32a570603b1e7823 */ /* 0x000fe2000000011e */
[----:B------:R-:W-:Y:S01]  /*69c0*/  FFMA.RM R38, R38, R103, 12582913 ;  /* 0x4b40000126267423 */ /* 0x000fe20000004067 */
[----:B-1----:R-:W-:Y:S01]  /*69d0*/  FADD R24, R34, -12583039 ;  /* 0xcb40007f22187421 */ /* 0x002fe20000000000 */
[----:B------:R-:W-:Y:S01]  /*69e0*/  FFMA R3, -R56, 1.4426950216293334961, -R3 ;  /* 0x3fb8aa3b38037823 */ /* 0x000fe20000000903 */
[----:B------:R-:W-:Y:S01]  /*69f0*/  FADD R43, R36, -12583039 ;  /* 0xcb40007f242b7421 */ /* 0x000fe20000000000 */
[----:B------:R-:W-:Y:S01]  /*6a00*/  FFMA R41, -R60, 1.4426950216293334961, -R39 ;  /* 0x3fb8aa3b3c297823 */ /* 0x000fe20000000927 */
[C---:B------:R-:W-:Y:S01]  /*6a10*/  FFMA R24, -R61.reuse, 1.4426950216293334961, -R24 ;  /* 0x3fb8aa3b3d187823 */ /* 0x040fe20000000918 */
[----:B------:R-:W-:Y:S01]  /*6a20*/  FFMA.SAT R40, -R64, R54, 0.5 ;  /* 0x3f00000040287423 */ /* 0x000fe20000002136 */
[C---:B------:R-:W-:Y:S01]  /*6a30*/  FFMA R65, R90.reuse, R65, R25 ;  /* 0x000000415a417223 */ /* 0x040fe20000000019 */
[----:B------:R1:W-:Y:S01]  /*6a40*/  MUFU.EX2 R39, R30 ;  /* 0x0000001e00277308 */ /* 0x0003e20000000800 */
[----:B------:R-:W-:Y:S01]  /*6a50*/  FFMA R24, -R61, 1.925963033500011079e-08, R24 ;  /* 0x32a570603d187823 */ /* 0x000fe20000000118 */
[----:B------:R-:W-:Y:S01]  /*6a60*/  FFMA R66, R90, R66, R27 ;  /* 0x000000425a427223 */ /* 0x000fe2000000001b */
[----:B------:R-:W-:Y:S01]  /*6a70*/  FFMA R3, -R56, 1.925963033500011079e-08, R3 ;  /* 0x32a5706038037823 */ /* 0x000fe20000000103 */
[----:B------:R-:W-:Y:S01]  /*6a80*/  FFMA R45, -R62, 1.4426950216293334961, -R43 ;  /* 0x3fb8aa3b3e2d7823 */ /* 0x000fe2000000092b */
[-C--:B------:R-:W-:Y:S01]  /*6a90*/  FFMA.RM R40, R40, R103.reuse, 12582913 ;  /* 0x4b40000128287423 */ /* 0x080fe20000004067 */
[----:B------:R-:W-:Y:S01]  /*6aa0*/  FFMA.SAT R42, -R65, R54, 0.5 ;  /* 0x3f000000412a7423 */ /* 0x000fe20000002136 */
[----:B------:R-:W-:Y:S01]  /*6ab0*/  FFMA R68, R90, R68, R29 ;  /* 0x000000445a447223 */ /* 0x000fe2000000001d */
[----:B------:R2:W-:Y:S01]  /*6ac0*/  MUFU.EX2 R43, R24 ;  /* 0x00000018002b7308 */ /* 0x0005e20000000800 */
[----:B-1----:R-:W-:Y:S01]  /*6ad0*/  FADD R30, R38, -12583039 ;  /* 0xcb40007f261e7421 */ /* 0x002fe20000000000 */
[----:B------:R-:W-:Y:S01]  /*6ae0*/  FADD R47, R40, -12583039 ;  /* 0xcb40007f282f7421 */ /* 0x000fe20000000000 */
[----:B------:R-:W-:Y:S01]  /*6af0*/  FFMA.RM R42, R42, R103, 12582913 ;  /* 0x4b4000012a2a7423 */ /* 0x000fe20000004067 */
[C---:B------:R-:W-:Y:S01]  /*6b00*/  FFMA R70, R90.reuse, R70, R31 ;  /* 0x000000465a467223 */ /* 0x040fe2000000001f */
[C---:B------:R-:W-:Y:S01]  /*6b10*/  FFMA R30, -R63.reuse, 1.4426950216293334961, -R30 ;  /* 0x3fb8aa3b3f1e7823 */ /* 0x040fe2000000091e */
[C---:B------:R-:W-:Y:S01]  /*6b20*/  FFMA R67, R90.reuse, R67, R8 ;  /* 0x000000435a437223 */ /* 0x040fe20000000008 */
[----:B------:R-:W-:Y:S01]  /*6b30*/  FFMA R69, R90, R69, R10 ;  /* 0x000000455a457223 */ /* 0x000fe2000000000a */
[----:B------:R-:W1:Y:S01]  /*6b40*/  MUFU.EX2 R3, R3 ;  /* 0x0000000300037308 */ /* 0x000e620000000800 */
[-C--:B--2---:R-:W-:Y:S01]  /*6b50*/  FFMA.SAT R24, -R66, R54.reuse, 0.5 ;  /* 0x3f00000042187423 */ /* 0x084fe20000002136 */
[----:B------:R-:W-:Y:S01]  /*6b60*/  FFMA R30, -R63, 1.925963033500011079e-08, R30 ;  /* 0x32a570603f1e7823 */ /* 0x000fe2000000011e */
[----:B------:R-:W-:Y:S01]  /*6b70*/  FFMA R49, -R64, 1.4426950216293334961, -R47 ;  /* 0x3fb8aa3b40317823 */ /* 0x000fe2000000092f */
[----:B------:R-:W-:Y:S01]  /*6b80*/  FFMA R71, R90, R71, R12 ;  /* 0x000000475a477223 */ /* 0x000fe2000000000c */
[-C--:B------:R-:W-:Y:S01]  /*6b90*/  FFMA.RM R44, R24, R103.reuse, 12582913 ;  /* 0x4b400001182c7423 */ /* 0x080fe20000004067 */
[----:B------:R-:W-:Y:S01]  /*6ba0*/  FADD R24, R42, -12583039 ;  /* 0xcb40007f2a187421 */ /* 0x000fe20000000000 */
[-C--:B------:R-:W-:Y:S01]  /*6bb0*/  FFMA.SAT R52, -R70, R54.reuse, 0.5 ;  /* 0x3f00000046347423 */ /* 0x080fe20000002136 */
[----:B------:R2:W-:Y:S01]  /*6bc0*/  MUFU.EX2 R47, R30 ;  /* 0x0000001e002f7308 */ /* 0x0005e20000000800 */
[----:B------:R-:W-:Y:S01]  /*6bd0*/  FADD R51, R44, -12583039 ;  /* 0xcb40007f2c337421 */ /* 0x000fe20000000000 */
[-C--:B------:R-:W-:Y:S01]  /*6be0*/  FFMA.SAT R46, -R67, R54.reuse, 0.5 ;  /* 0x3f000000432e7423 */ /* 0x080fe20000002136 */
[----:B------:R-:W-:Y:S01]  /*6bf0*/  FFMA R24, -R65, 1.4426950216293334961, -R24 ;  /* 0x3fb8aa3b41187823 */ /* 0x000fe20000000918 */
[-C--:B------:R-:W-:Y:S01]  /*6c00*/  FFMA.SAT R50, -R69, R54.reuse, 0.5 ;  /* 0x3f00000045327423 */ /* 0x080fe20000002136 */
[----:B------:R-:W-:Y:S01]  /*6c10*/  FFMA R51, -R66, 1.4426950216293334961, -R51 ;  /* 0x3fb8aa3b42337823 */ /* 0x000fe20000000933 */
[-C--:B------:R-:W-:Y:S01]  /*6c20*/  FFMA.RM R52, R52, R103.reuse, 12582913 ;  /* 0x4b40000134347423 */ /* 0x080fe20000004067 */
[----:B------:R-:W-:Y:S01]  /*6c30*/  FFMA R24, -R65, 1.925963033500011079e-08, R24 ;  /* 0x32a5706041187823 */ /* 0x000fe20000000118 */
[-C--:B------:R-:W-:Y:S01]  /*6c40*/  FFMA.RM R46, R46, R103.reuse, 12582913 ;  /* 0x4b4000012e2e7423 */ /* 0x080fe20000004067 */
[-C--:B--2---:R-:W-:Y:S01]  /*6c50*/  FFMA.SAT R30, -R68, R54.reuse, 0.5 ;  /* 0x3f000000441e7423 */ /* 0x084fe20000002136 */
[----:B------:R-:W-:Y:S01]  /*6c60*/  FFMA.SAT R54, -R71, R54, 0.5 ;  /* 0x3f00000047367423 */ /* 0x000fe20000002136 */
[----:B------:R-:W-:Y:S01]  /*6c70*/  FFMA.RM R50, R50, R103, 12582913 ;  /* 0x4b40000132327423 */ /* 0x000fe20000004067 */
[----:B------:R-:W-:-:S02]  /*6c80*/  IMAD.SHL.U32 R0, R0, 0x800000, RZ ;  /* 0x0080000000007824 */ /* 0x000fc400078e00ff */
[-C--:B------:R-:W-:Y:S01]  /*6c90*/  FFMA.RM R30, R30, R103.reuse, 12582913 ;  /* 0x4b4000011e1e7423 */ /* 0x080fe20000004067 */
[----:B------:R-:W-:Y:S01]  /*6ca0*/  FFMA.RM R54, R54, R103, 12582913 ;  /* 0x4b40000136367423 */ /* 0x000fe20000004067 */
[----:B------:R-:W-:Y:S01]  /*6cb0*/  FFMA R66, -R66, 1.925963033500011079e-08, R51 ;  /* 0x32a5706042427823 */ /* 0x000fe20000000133 */
[----:B------:R-:W-:Y:S01]  /*6cc0*/  FADD R59, R52, -12583039 ;  /* 0xcb40007f343b7421 */ /* 0x000fe20000000000 */
[----:B------:R-:W-:Y:S01]  /*6cd0*/  FADD R55, R30, -12583039 ;  /* 0xcb40007f1e377421 */ /* 0x000fe20000000000 */
[----:B------:R2:W-:Y:S01]  /*6ce0*/  MUFU.EX2 R51, R24 ;  /* 0x0000001800337308 */ /* 0x0005e20000000800 */
[----:B------:R-:W-:Y:S01]  /*6cf0*/  FADD R48, R46, -12583039 ;  /* 0xcb40007f2e307421 */ /* 0x000fe20000000000 */
[----:B------:R-:W-:Y:S01]  /*6d00*/  FADD R56, R54, -12583039 ;  /* 0xcb40007f36387421 */ /* 0x000fe20000000000 */
[----:B-1----:R-:W-:Y:S01]  /*6d10*/  FFMA R61, R0, R3, 1 ;  /* 0x3f800000003d7423 */ /* 0x002fe20000000003 */
[----:B------:R-:W-:Y:S01]  /*6d20*/  FFMA R57, -R68, 1.4426950216293334961, -R55 ;  /* 0x3fb8aa3b44397823 */ /* 0x000fe20000000937 */
[----:B------:R-:W-:Y:S01]  /*6d30*/  FFMA R59, -R70, 1.4426950216293334961, -R59 ;  /* 0x3fb8aa3b463b7823 */ /* 0x000fe2000000093b */
[----:B------:R-:W-:Y:S01]  /*6d40*/  FFMA R48, -R67, 1.4426950216293334961, -R48 ;  /* 0x3fb8aa3b43307823 */ /* 0x000fe20000000930 */
[----:B------:R-:W-:Y:S01]  /*6d50*/  FFMA R56, -R71, 1.4426950216293334961, -R56 ;  /* 0x3fb8aa3b47387823 */ /* 0x000fe20000000938 */
[----:B------:R-:W-:Y:S01]  /*6d60*/  FFMA R37, -R58, 1.925963033500011079e-08, R37 ;  /* 0x32a570603a257823 */ /* 0x000fe20000000125 */
[----:B--2---:R-:W-:Y:S01]  /*6d70*/  FADD R24, R50, -12583039 ;  /* 0xcb40007f32187421 */ /* 0x004fe20000000000 */
[----:B------:R-:W-:Y:S01]  /*6d80*/  FFMA R41, -R60, 1.925963033500011079e-08, R41 ;  /* 0x32a570603c297823 */ /* 0x000fe20000000129 */
[----:B------:R-:W-:Y:S01]  /*6d90*/  FFMA R45, -R62, 1.925963033500011079e-08, R45 ;  /* 0x32a570603e2d7823 */ /* 0x000fe2000000012d */
[----:B------:R-:W-:Y:S01]  /*6da0*/  FFMA R49, -R64, 1.925963033500011079e-08, R49 ;  /* 0x32a5706040317823 */ /* 0x000fe20000000131 */
[----:B------:R-:W-:Y:S01]  /*6db0*/  FFMA R24, -R69, 1.4426950216293334961, -R24 ;  /* 0x3fb8aa3b45187823 */ /* 0x000fe20000000918 */
[----:B------:R-:W-:Y:S01]  /*6dc0*/  FFMA R57, -R68, 1.925963033500011079e-08, R57 ;  /* 0x32a5706044397823 */ /* 0x000fe20000000139 */
[----:B------:R-:W-:Y:S01]  /*6dd0*/  FFMA R59, -R70, 1.925963033500011079e-08, R59 ;  /* 0x32a57060463b7823 */ /* 0x000fe2000000013b */
[----:B------:R-:W-:Y:S01]  /*6de0*/  SHF.L.U32 R22, R22, 0x17, RZ ;  /* 0x0000001716167819 */ /* 0x000fe200000006ff */
[----:B------:R-:W-:Y:S01]  /*6df0*/  FFMA R48, -R67, 1.925963033500011079e-08, R48 ;  /* 0x32a5706043307823 */ /* 0x000fe20000000130 */
[----:B------:R-:W-:Y:S01]  /*6e00*/  IADD3 R0, R61, 0x1800000, RZ ;  /* 0x018000003d007810 */ /* 0x000fe20007ffe0ff */
[----:B------:R-:W-:Y:S01]  /*6e10*/  FFMA R24, -R69, 1.925963033500011079e-08, R24 ;  /* 0x32a5706045187823 */ /* 0x000fe20000000118 */
[----:B------:R-:W-:Y:S01]  /*6e20*/  FFMA R56, -R71, 1.925963033500011079e-08, R56 ;  /* 0x32a5706047387823 */ /* 0x000fe20000000138 */
[----:B------:R-:W1:Y:S01]  /*6e30*/  MUFU.EX2 R37, R37 ;  /* 0x0000002500257308 */ /* 0x000e620000000800 */
[----:B------:R-:W-:Y:S01]  /*6e40*/  LOP3.LUT R0, R0, 0x7f800000, RZ, 0xc0, !PT ;  /* 0x7f80000000007812 */ /* 0x000fe200078ec0ff */
[----:B------:R-:W-:Y:S01]  /*6e50*/  FFMA R22, R22, R35, 1 ;  /* 0x3f80000016167423 */ /* 0x000fe20000000023 */
[----:B------:R-:W-:Y:S01]  /*6e60*/  SHF.L.U32 R26, R26, 0x17, RZ ;  /* 0x000000171a1a7819 */ /* 0x000fe200000006ff */
[----:B------:R-:W-:Y:S01]  /*6e70*/  IMAD.SHL.U32 R28, R28, 0x800000, RZ ;  /* 0x008000001c1c7824 */ /* 0x000fe200078e00ff */
[----:B------:R-:W-:Y:S01]  /*6e80*/  ISETP.GT.U32.AND P2, PT, R0, 0x1ffffff, PT ;  /* 0x01ffffff0000780c */ /* 0x000fe20003f44070 */
[----:B------:R-:W-:Y:S01]  /*6e90*/  IMAD.SHL.U32 R36, R36, 0x800000, RZ ;  /* 0x0080000024247824 */ /* 0x000fe200078e00ff */
[----:B------:R-:W-:Y:S01]  /*6ea0*/  SHF.L.U32 R32, R32, 0x17, RZ ;  /* 0x0000001720207819 */ /* 0x000fe200000006ff */
[----:B------:R-:W2:Y:S01]  /*6eb0*/  MUFU.EX2 R41, R41 ;  /* 0x0000002900297308 */ /* 0x000ea20000000800 */
[----:B------:R-:W-:Y:S01]  /*6ec0*/  SHF.L.U32 R34, R34, 0x17, RZ ;  /* 0x0000001722227819 */ /* 0x000fe200000006ff */
[----:B------:R-:W-:Y:S01]  /*6ed0*/  IMAD.SHL.U32 R42, R42, 0x800000, RZ ;  /* 0x008000002a2a7824 */ /* 0x000fe200078e00ff */
[----:B------:R-:W-:Y:S01]  /*6ee0*/  SHF.L.U32 R38, R38, 0x17, RZ ;  /* 0x0000001726267819 */ /* 0x000fe200000006ff */
[----:B------:R-:W-:Y:S01]  /*6ef0*/  IMAD.SHL.U32 R46, R46, 0x800000, RZ ;  /* 0x008000002e2e7824 */ /* 0x000fe200078e00ff */
[----:B------:R-:W-:Y:S01]  /*6f00*/  SHF.L.U32 R40, R40, 0x17, RZ ;  /* 0x0000001728287819 */ /* 0x000fe200000006ff */
[----:B------:R-:W-:Y:S01]  /*6f10*/  IMAD.SHL.U32 R52, R52, 0x800000, RZ ;  /* 0x0080000034347824 */ /* 0x000fe200078e00ff */
[----:B------:R-:W-:Y:S01]  /*6f20*/  SHF.L.U32 R44, R44, 0x17, RZ ;  /* 0x000000172c2c7819 */ /* 0x000fe200000006ff */
[----:B------:R-:W3:Y:S01]  /*6f30*/  MUFU.EX2 R45, R45 ;  /* 0x0000002d002d7308 */ /* 0x000ee20000000800 */
[----:B------:R-:W-:Y:S01]  /*6f40*/  SHF.L.U32 R30, R30, 0x17, RZ ;  /* 0x000000171e1e7819 */ /* 0x000fe200000006ff */
[----:B------:R-:W-:Y:S01]  /*6f50*/  BSSY B1, `(.L_x_169) ;  /* 0x0000022000017945 */ /* 0x000fe20003800000 */
[----:B------:R-:W-:Y:S01]  /*6f60*/  SHF.L.U32 R50, R50, 0x17, RZ ;  /* 0x0000001732327819 */ /* 0x000fe200000006ff */
[----:B-1----:R-:W-:Y:S01]  /*6f70*/  FFMA R63, R26, R37, 1 ;  /* 0x3f8000001a3f7423 */ /* 0x002fe20000000025 */
[----:B------:R-:W-:Y:S01]  /*6f80*/  SHF.L.U32 R54, R54, 0x17, RZ ;  /* 0x0000001736367819 */ /* 0x000fe200000006ff */
[----:B------:R-:W-:Y:S01]  /*6f90*/  FFMA R28, R28, R39, 1 ;  /* 0x3f8000001c1c7423 */ /* 0x000fe20000000027 */
[----:B------:R-:W-:Y:S01]  /*6fa0*/  FFMA R26, R34, R43, 1 ;  /* 0x3f800000221a7423 */ /* 0x000fe2000000002b */
[----:B------:R-:W1:Y:S01]  /*6fb0*/  MUFU.EX2 R49, R49 ;  /* 0x0000003100317308 */ /* 0x000e620000000800 */
[----:B--2---:R-:W-:Y:S01]  /*6fc0*/  FFMA R41, R32, R41, 1 ;  /* 0x3f80000020297423 */ /* 0x004fe20000000029 */
[----:B------:R-:W-:Y:S01]  /*6fd0*/  FFMA R32, R38, R47, 1 ;  /* 0x3f80000026207423 */ /* 0x000fe2000000002f */
[----:B------:R-:W-:-:S05]  /*6fe0*/  FFMA R42, R42, R51, 1 ;  /* 0x3f8000002a2a7423 */ /* 0x000fca0000000033 */
[----:B------:R-:W2:Y:S01]  /*6ff0*/  MUFU.EX2 R53, R66 ;  /* 0x0000004200357308 */ /* 0x000ea20000000800 */
[----:B---3--:R-:W-:-:S07]  /*7000*/  FFMA R45, R36, R45, 1 ;  /* 0x3f800000242d7423 */ /* 0x008fce000000002d */
[----:B------:R-:W3:Y:S01]  /*7010*/  MUFU.EX2 R55, R48 ;  /* 0x0000003000377308 */ /* 0x000ee20000000800 */
[----:B-1----:R-:W-:-:S07]  /*7020*/  FFMA R49, R40, R49, 1 ;  /* 0x3f80000028317423 */ /* 0x002fce0000000031 */
[----:B------:R-:W1:Y:S01]  /*7030*/  MUFU.EX2 R57, R57 ;  /* 0x0000003900397308 */ /* 0x000e620000000800 */
[----:B--2---:R-:W-:-:S07]  /*7040*/  FFMA R53, R44, R53, 1 ;  /* 0x3f8000002c357423 */ /* 0x004fce0000000035 */
[----:B------:R-:W2:Y:S01]  /*7050*/  MUFU.EX2 R3, R24 ;  /* 0x0000001800037308 */ /* 0x000ea20000000800 */
[----:B---3--:R-:W-:-:S07]  /*7060*/  FFMA R46, R46, R55, 1 ;  /* 0x3f8000002e2e7423 */ /* 0x008fce0000000037 */
[----:B------:R-:W3:Y:S01]  /*7070*/  MUFU.EX2 R59, R59 ;  /* 0x0000003b003b7308 */ /* 0x000ee20000000800 */
[----:B-1----:R-:W-:-:S07]  /*7080*/  FFMA R57, R30, R57, 1 ;  /* 0x3f8000001e397423 */ /* 0x002fce0000000039 */
[----:B------:R-:W1:Y:S01]  /*7090*/  MUFU.EX2 R35, R56 ;  /* 0x0000003800237308 */ /* 0x000e620000000800 */
[----:B--2---:R-:W-:Y:S01]  /*70a0*/  FFMA R50, R50, R3, 1 ;  /* 0x3f80000032327423 */ /* 0x004fe20000000003 */
[----:B---3--:R-:W-:Y:S01]  /*70b0*/  FFMA R59, R52, R59, 1 ;  /* 0x3f800000343b7423 */ /* 0x008fe2000000003b */
[----:B-1----:R-:W-:Y:S01]  /*70c0*/  FFMA R54, R54, R35, 1 ;  /* 0x3f80000036367423 */ /* 0x002fe20000000023 */
[----:B------:R-:W-:Y:S06]  /*70d0*/  @P2 BRA `(.L_x_170) ;  /* 0x0000000000142947 */ /* 0x000fec0003800000 */
[----:B------:R-:W-:Y:S02]  /*70e0*/  MOV R0, R61 ;  /* 0x0000003d00007202 */ /* 0x000fe40000000f00 */
[----:B------:R-:W-:-:S07]  /*70f0*/  MOV R34, 0x7110 ;  /* 0x0000711000227802 */ /* 0x000fce0000000f00 */
[----:B------:R-:W-:Y:S05]  /*7100*/  CALL.REL.NOINC `($__internal_0_$__cuda_sm20_rcp_rn_f32_slowpath) ;  /* 0x0000006800447944 */ /* 0x000fea0003c00000 */
[----:B------:R-:W-:Y:S01]  /*7110*/  IMAD.MOV.U32 R36, RZ, RZ, R3 ;  /* 0x000000ffff247224 */ /* 0x000fe200078e0003 */
[----:B------:R-:W-:Y:S06]  /*7120*/  BRA `(.L_x_171) ;  /* 0x0000000000107947 */ /* 0x000fec0003800000 */
.L_x_170:
[----:B------:R-:W1:Y:S02]  /*7130*/  MUFU.RCP R36, R61 ;  /* 0x0000003d00247308 */ /* 0x000e640000001000 */
[----:B-1----:R-:W-:-:S04]  /*7140*/  FFMA R0, R61, R36, -1 ;  /* 0xbf8000003d007423 */ /* 0x002fc80000000024 */
[----:B------:R-:W-:-:S04]  /*7150*/  FADD.FTZ R3, -R0, -RZ ;  /* 0x800000ff00037221 */ /* 0x000fc80000010100 */
[----:B------:R-:W-:-:S07]  /*7160*/  FFMA R36, R36, R3, R36 ;  /* 0x0000000324247223 */ /* 0x000fce0000000024 */
.L_x_171:
[----:B------:R-:W-:Y:S05]  /*7170*/  BSYNC B1 ;  /* 0x0000000000017941 */ /* 0x000fea0003800000 */
.L_x_169:
        /* <DEDUP_REMOVED lines=10> */
.L_x_173:
[----:B------:R-:W1:Y:S02]  /*7220*/  MUFU.RCP R37, R22 ;  /* 0x0000001600257308 */ /* 0x000e640000001000 */
[----:B-1----:R-:W-:-:S04]  /*7230*/  FFMA R0, R22, R37, -1 ;  /* 0xbf80000016007423 */ /* 0x002fc80000000025 */
[----:B------:R-:W-:-:S04]  /*7240*/  FADD.FTZ R0, -R0, -RZ ;  /* 0x800000ff00007221 */ /* 0x000fc80000010100 */
[----:B------:R-:W-:-:S07]  /*7250*/  FFMA R37, R37, R0, R37 ;  /* 0x0000000025257223 */ /* 0x000fce0000000025 */
.L_x_174:
[----:B------:R-:W-:Y:S05]  /*7260*/  BSYNC B1 ;  /* 0x0000000000017941 */ /* 0x000fea0003800000 */
.L_x_172:
        /* <DEDUP_REMOVED lines=10> */
.L_x_176:
[----:B------:R-:W1:Y:S02]  /*7310*/  MUFU.RCP R22, R63 ;  /* 0x0000003f00167308 */ /* 0x000e640000001000 */
[----:B-1----:R-:W-:-:S04]  /*7320*/  FFMA R0, R63, R22, -1 ;  /* 0xbf8000003f007423 */ /* 0x002fc80000000016 */
[----:B------:R-:W-:-:S04]  /*7330*/  FADD.FTZ R3, -R0, -RZ ;  /* 0x800000ff00037221 */ /* 0x000fc80000010100 */
[----:B------:R-:W-:-:S07]  /*7340*/  FFMA R22, R22, R3, R22 ;  /* 0x0000000316167223 */ /* 0x000fce0000000016 */
.L_x_177:
[----:B------:R-:W-:Y:S05]  /*7350*/  BSYNC B1 ;  /* 0x0000000000017941 */ /* 0x000fea0003800000 */
.L_x_175:
        /* <DEDUP_REMOVED lines=10> */
.L_x_179:
[----:B------:R-:W1:Y:S02]  /*7400*/  MUFU.RCP R39, R28 ;  /* 0x0000001c00277308 */ /* 0x000e640000001000 */
[----:B-1----:R-:W-:-:S04]  /*7410*/  FFMA R0, R28, R39, -1 ;  /* 0xbf8000001c007423 */ /* 0x002fc80000000027 */
[----:B------:R-:W-:-:S04]  /*7420*/  FADD.FTZ R0, -R0, -RZ ;  /* 0x800000ff00007221 */ /* 0x000fc80000010100 */
[----:B------:R-:W-:-:S07]  /*7430*/  FFMA R39, R39, R0, R39 ;  /* 0x0000000027277223 */ /* 0x000fce0000000027 */
.L_x_180:
[----:B------:R-:W-:Y:S05]  /*7440*/  BSYNC B1 ;  /* 0x0000000000017941 */ /* 0x000fea0003800000 */
.L_x_178:
        /* <DEDUP_REMOVED lines=10> */
.L_x_182:
[----:B------:R-:W1:Y:S02]  /*74f0*/  MUFU.RCP R38, R41 ;  /* 0x0000002900267308 */ /* 0x000e640000001000 */
[----:B-1----:R-:W-:-:S04]  /*7500*/  FFMA R0, R41, R38, -1 ;  /* 0xbf80000029007423 */ /* 0x002fc80000000026 */
[----:B------:R-:W-:-:S04]  /*7510*/  FADD.FTZ R3, -R0, -RZ ;  /* 0x800000ff00037221 */ /* 0x000fc80000010100 */
[----:B------:R-:W-:-:S07]  /*7520*/  FFMA R38, R38, R3, R38 ;  /* 0x0000000326267223 */ /* 0x000fce0000000026 */
.L_x_183:
[----:B------:R-:W-:Y:S05]  /*7530*/  BSYNC B1 ;  /* 0x0000000000017941 */ /* 0x000fea0003800000 */
.L_x_181:
        /* <DEDUP_REMOVED lines=10> */
.L_x_185:
[----:B------:R-:W1:Y:S02]  /*75e0*/  MUFU.RCP R41, R26 ;  /* 0x0000001a00297308 */ /* 0x000e640000001000 */
[----:B-1----:R-:W-:-:S04]  /*75f0*/  FFMA R0, R26, R41, -1 ;  /* 0xbf8000001a007423 */ /* 0x002fc80000000029 */
[----:B------:R-:W-:-:S04]  /*7600*/  FADD.FTZ R0, -R0, -RZ ;  /* 0x800000ff00007221 */ /* 0x000fc80000010100 */
[----:B------:R-:W-:-:S07]  /*7610*/  FFMA R41, R41, R0, R41 ;  /* 0x0000000029297223 */ /* 0x000fce0000000029 */
.L_x_186:
[----:B------:R-:W-:Y:S05]  /*7620*/  BSYNC B1 ;  /* 0x0000000000017941 */ /* 0x000fea0003800000 */
.L_x_184:
        /* <DEDUP_REMOVED lines=10> */
.L_x_188:
[----:B------:R-:W1:Y:S02]  /*76d0*/  MUFU.RCP R24, R45 ;  /* 0x0000002d00187308 */ /* 0x000e640000001000 */
[----:B-1----:R-:W-:-:S04]  /*76e0*/  FFMA R0, R45, R24, -1 ;  /* 0xbf8000002d007423 */ /* 0x002fc80000000018 */
[----:B------:R-:W-:-:S04]  /*76f0*/  FADD.FTZ R3, -R0, -RZ ;  /* 0x800000ff00037221 */ /* 0x000fc80000010100 */
[----:B------:R-:W-:-:S07]  /*7700*/  FFMA R24, R24, R3, R24 ;  /* 0x0000000318187223 */ /* 0x000fce0000000018 */
.L_x_189:
[----:B------:R-:W-:Y:S05]  /*7710*/  BSYNC B1 ;  /* 0x0000000000017941 */ /* 0x000fea0003800000 */
.L_x_187:
        /* <DEDUP_REMOVED lines=10> */
.L_x_191:
[----:B------:R-:W1:Y:S02]  /*77c0*/  MUFU.RCP R43, R32 ;  /* 0x00000020002b7308 */ /* 0x000e640000001000 */
[----:B-1----:R-:W-:-:S04]  /*77d0*/  FFMA R0, R32, R43, -1 ;  /* 0xbf80000020007423 */ /* 0x002fc8000000002b */
[----:B------:R-:W-:-:S04]  /*77e0*/  FADD.FTZ R0, -R0, -RZ ;  /* 0x800000ff00007221 */ /* 0x000fc80000010100 */
[----:B------:R-:W-:-:S07]  /*77f0*/  FFMA R43, R43, R0, R43 ;  /* 0x000000002b2b7223 */ /* 0x000fce000000002b */
.L_x_192:
[----:B------:R-:W-:Y:S05]  /*7800*/  BSYNC B1 ;  /* 0x0000000000017941 */ /* 0x000fea0003800000 */
.L_x_190:
        /* <DEDUP_REMOVED lines=10> */
.L_x_194:
[----:B------:R-:W1:Y:S02]  /*78b0*/  MUFU.RCP R26, R49 ;  /* 0x00000031001a7308 */ /* 0x000e640000001000 */
[----:B-1----:R-:W-:-:S04]  /*78c0*/  FFMA R0, R49, R26, -1 ;  /* 0xbf80000031007423 */ /* 0x002fc8000000001a */
[----:B------:R-:W-:-:S04]  /*78d0*/  FADD.FTZ R3, -R0, -RZ ;  /* 0x800000ff00037221 */ /* 0x000fc80000010100 */
[----:B------:R-:W-:-:S07]  /*78e0*/  FFMA R26, R26, R3, R26 ;  /* 0x000000031a1a7223 */ /* 0x000fce000000001a */
.L_x_195:
[----:B------:R-:W-:Y:S05]  /*78f0*/  BSYNC B1 ;  /* 0x0000000000017941 */ /* 0x000fea0003800000 */
.L_x_193:
        /* <DEDUP_REMOVED lines=10> */
.L_x_197:
[----:B------:R-:W1:Y:S02]  /*79a0*/  MUFU.RCP R45, R42 ;  /* 0x0000002a002d7308 */ /* 0x000e640000001000 */
[----:B-1----:R-:W-:-:S04]  /*79b0*/  FFMA R0, R42, R45, -1 ;  /* 0xbf8000002a007423 */ /* 0x002fc8000000002d */
[----:B------:R-:W-:-:S04]  /*79c0*/  FADD.FTZ R0, -R0, -RZ ;  /* 0x800000ff00007221 */ /* 0x000fc80000010100 */
[----:B------:R-:W-:-:S07]  /*79d0*/  FFMA R45, R45, R0, R45 ;  /* 0x000000002d2d7223 */ /* 0x000fce000000002d */
.L_x_198:
[----:B------:R-:W-:Y:S05]  /*79e0*/  BSYNC B1 ;  /* 0x0000000000017941 */ /* 0x000fea0003800000 */
.L_x_196:
        /* <DEDUP_REMOVED lines=10> */
.L_x_200:
[----:B------:R-:W1:Y:S02]  /*7a90*/  MUFU.RCP R28, R53 ;  /* 0x00000035001c7308 */ /* 0x000e640000001000 */
[----:B-1----:R-:W-:-:S04]  /*7aa0*/  FFMA R0, R53, R28, -1 ;  /* 0xbf80000035007423 */ /* 0x002fc8000000001c */
[----:B------:R-:W-:-:S04]  /*7ab0*/  FADD.FTZ R3, -R0, -RZ ;  /* 0x800000ff00037221 */ /* 0x000fc80000010100 */
[----:B------:R-:W-:-:S07]  /*7ac0*/  FFMA R28, R28, R3, R28 ;  /* 0x000000031c1c7223 */ /* 0x000fce000000001c */
.L_x_201:
[----:B------:R-:W-:Y:S05]  /*7ad0*/  BSYNC B1 ;  /* 0x0000000000017941 */ /* 0x000fea0003800000 */
.L_x_199:
        /* <DEDUP_REMOVED lines=10> */
.L_x_203:
[----:B------:R-:W1:Y:S02]  /*7b80*/  MUFU.RCP R47, R46 ;  /* 0x0000002e002f7308 */ /* 0x000e640000001000 */
[----:B-1----:R-:W-:-:S04]  /*7b90*/  FFMA R0, R46, R47, -1 ;  /* 0xbf8000002e007423 */ /* 0x002fc8000000002f */
[----:B------:R-:W-:-:S04]  /*7ba0*/  FADD.FTZ R0, -R0, -RZ ;  /* 0x800000ff00007221 */ /* 0x000fc80000010100 */
[----:B------:R-:W-:-:S07]  /*7bb0*/  FFMA R47, R47, R0, R47 ;  /* 0x000000002f2f7223 */ /* 0x000fce000000002f */
.L_x_204:
[----:B------:R-:W-:Y:S05]  /*7bc0*/  BSYNC B1 ;  /* 0x0000000000017941 */ /* 0x000fea0003800000 */
.L_x_202:
        /* <DEDUP_REMOVED lines=10> */
.L_x_206:
[----:B------:R-:W1:Y:S02]  /*7c70*/  MUFU.RCP R30, R57 ;  /* 0x00000039001e7308 */ /* 0x000e640000001000 */
[----:B-1----:R-:W-:-:S04]  /*7c80*/  FFMA R0, R57, R30, -1 ;  /* 0xbf80000039007423 */ /* 0x002fc8000000001e */
[----:B------:R-:W-:-:S04]  /*7c90*/  FADD.FTZ R3, -R0, -RZ ;  /* 0x800000ff00037221 */ /* 0x000fc80000010100 */
[----:B------:R-:W-:-:S07]  /*7ca0*/  FFMA R30, R30, R3, R30 ;  /* 0x000000031e1e7223 */ /* 0x000fce000000001e */
.L_x_207:
[----:B------:R-:W-:Y:S05]  /*7cb0*/  BSYNC B1 ;  /* 0x0000000000017941 */ /* 0x000fea0003800000 */
.L_x_205:
        /* <DEDUP_REMOVED lines=10> */
.L_x_209:
[----:B------:R-:W1:Y:S02]  /*7d60*/  MUFU.RCP R49, R50 ;  /* 0x0000003200317308 */ /* 0x000e640000001000 */
[----:B-1----:R-:W-:-:S04]  /*7d70*/  FFMA R0, R50, R49, -1 ;  /* 0xbf80000032007423 */ /* 0x002fc80000000031 */
[----:B------:R-:W-:-:S04]  /*7d80*/  FADD.FTZ R0, -R0, -RZ ;  /* 0x800000ff00007221 */ /* 0x000fc80000010100 */
[----:B------:R-:W-:-:S07]  /*7d90*/  FFMA R49, R49, R0, R49 ;  /* 0x0000000031317223 */ /* 0x000fce0000000031 */
.L_x_210:
[----:B------:R-:W-:Y:S05]  /*7da0*/  BSYNC B1 ;  /* 0x0000000000017941 */ /* 0x000fea0003800000 */
.L_x_208:
        /* <DEDUP_REMOVED lines=10> */
.L_x_212:
[----:B------:R-:W1:Y:S02]  /*7e50*/  MUFU.RCP R32, R59 ;  /* 0x0000003b00207308 */ /* 0x000e640000001000 */
[----:B-1----:R-:W-:-:S04]  /*7e60*/  FFMA R0, R59, R32, -1 ;  /* 0xbf8000003b007423 */ /* 0x002fc80000000020 */
[----:B------:R-:W-:-:S04]  /*7e70*/  FADD.FTZ R3, -R0, -RZ ;  /* 0x800000ff00037221 */ /* 0x000fc80000010100 */
[----:B------:R-:W-:-:S07]  /*7e80*/  FFMA R32, R32, R3, R32 ;  /* 0x0000000320207223 */ /* 0x000fce0000000020 */
.L_x_213:
[----:B------:R-:W-:Y:S05]  /*7e90*/  BSYNC B1 ;  /* 0x0000000000017941 */ /* 0x000fea0003800000 */
.L_x_211:
        /* <DEDUP_REMOVED lines=8> */
.L_x_214:
[----:B------:R-:W1:Y:S02]  /*7f20*/  MUFU.RCP R3, R54 ;  /* 0x0000003600037308 */ /* 0x000e640000001000 */
[----:B-1----:R-:W-:-:S04]  /*7f30*/  FFMA R0, R54, R3, -1 ;  /* 0xbf80000036007423 */ /* 0x002fc80000000003 */
[----:B------:R-:W-:-:S04]  /*7f40*/  FADD.FTZ R0, -R0, -RZ ;  /* 0x800000ff00007221 */ /* 0x000fc80000010100 */
[----:B------:R-:W-:-:S07]  /*7f50*/  FFMA R3, R3, R0, R3 ;  /* 0x0000000003037223 */ /* 0x000fce0000000003 */
.L_x_215:
        /* <DEDUP_REMOVED lines=30> */
.L_x_217:
[----:B------:R-:W-:Y:S05]  /*8140*/  BSYNC B0 ;  /* 0x0000000000007941 */ /* 0x000fea0003800000 */
.L_x_216:
[----:B------:R-:W-:Y:S06]  /*8150*/  BAR.SYNC.DEFER_BLOCKING 0x1, 0x100 ;  /* 0x0044000000007b1d */ /* 0x000fec0000010000 */
[----:B------:R-:W-:Y:S04]  /*8160*/  BSSY B0, `(.L_x_218) ;  /* 0x0000009000007945 */ /* 0x000fe80003800000 */
[----:B------:R-:W-:Y:S05]  /*8170*/  @P0 BRA `(.L_x_219) ;  /* 0x00000000001c0947 */ /* 0x000fea0003800000 */
[----:B------:R-:W-:-:S13]  /*8180*/  ISETP.NE.AND P2, PT, R99, 0x3, PT ;  /* 0x000000036300780c */ /* 0x000fda0003f45270 */
[----:B------:R-:W-:Y:S05]  /*8190*/  @!P2 BRA `(.L_x_220) ;  /* 0x000000000004a947 */ /* 0x000fea0003800000 */
[----:B------:R-:W-:Y:S01]  /*81a0*/  BPT.TRAP 0x1 ;  /* 0x000000040000795c */ /* 0x000fe20000300000 */
.L_x_220:
[----:B------:R-:W-:-:S04]  /*81b0*/  ULEA UR4, UR40, UR51, 0x3 ;  /* 0x0000003328047291 */ /* 0x000fc8000f8e183f */
[----:B------:R-:W-:-:S04]  /*81c0*/  UIADD3 UR4, UR4, 0x80, URZ ;  /* 0x0000008004047890 */ /* 0x000fc8000fffe03f */
[----:B------:R-:W-:-:S09]  /*81d0*/  UPRMT UR4, UR50, 0x654, UR4 ;  /* 0x0000065432047896 */ /* 0x000fd20008000004 */
[----:B------:R-:W-:Y:S03]  /*81e0*/  SYNCS.ARRIVE.TRANS64.RED.A1T0 RZ, [UR4], RZ ;  /* 0x000000ffffff79a7 */ /* 0x000fe60008100404 */
.L_x_219:
[----:B------:R-:W-:Y:S05]  /*81f0*/  BSYNC B0 ;  /* 0x0000000000007941 */ /* 0x000fea0003800000 */
.L_x_218:
[----:B------:R-:W-:Y:S01]  /*8200*/  UIADD3 UR4, UR40, 0x1, URZ ;  /* 0x0000000128047890 */ /* 0x000fe2000fffe03f */
[----:B------:R-:W-:Y:S03]  /*8210*/  BSSY B0, `(.L_x_221) ;  /* 0x0000033000007945 */ /* 0x000fe60003800000 */
[----:B------:R-:W-:-:S04]  /*8220*/  UISETP.NE.AND UP0, UPT, UR4, 0x4, UPT ;  /* 0x000000040400788c */ /* 0x000fc8000bf05270 */
[----:B------:R-:W-:Y:S01]  /*8230*/  USEL UR40, UR4, URZ, UP0 ;  /* 0x0000003f04287287 */ /* 0x000fe20008000000 */
[----:B------:R-:W-:Y:S11]  /*8240*/  @P0 BRA `(.L_x_222) ;  /* 0x0000000000bc0947 */ /* 0x000ff60003800000 */
[----:B------:R-:W-:-:S13]  /*8250*/  ISETP.NE.AND P2, PT, R99, 0x3, PT ;  /* 0x000000036300780c */ /* 0x000fda0003f45270 */
[----:B------:R-:W-:Y:S05]  /*8260*/  @!P2 BRA `(.L_x_223) ;  /* 0x000000000004a947 */ /* 0x000fea0003800000 */
[----:B------:R-:W-:Y:S01]  /*8270*/  BPT.TRAP 0x1 ;  /* 0x000000040000795c */ /* 0x000fe20000300000 */
.L_x_223:
[----:B-1----:R-:W-:Y:S01]  /*8280*/  SHF.L.U32 R0, R20, 0x1f, RZ ;  /* 0x0000001f14007819 */ /* 0x002fe200000006ff */
[----:B------:R-:W-:Y:S01]  /*8290*/  BSSY B1, `(.L_x_224) ;  /* 0x0000004000017945 */ /* 0x000fe20003800000 */
[----:B------:R-:W-:-:S04]  /*82a0*/  LEA R3, R4, UR51, 0x3 ;  /* 0x0000003304037c11 */ /* 0x000fc8000f8e18ff */
[----:B------:R-:W1:Y:S02]  /*82b0*/  SYNCS.PHASECHK.TRANS64.TRYWAIT P2, [R3+URZ+0x60], R0 ;  /* 0x00006000030075a7 */ /* 0x000e64000804017f */
[----:B-1----:R-:W-:Y:S05]  /*82c0*/  @!P2 BRA `(.L_x_225) ;  /* 0x000000500054a947 */ /* 0x002fea0003800000 */
.L_x_360:
[----:B------:R-:W-:Y:S05]  /*82d0*/  BSYNC B1 ;  /* 0x0000000000017941 */ /* 0x000fea0003800000 */
.L_x_224:
[----:B------:R-:W-:Y:S05]  /*82e0*/  @P1 BRA `(.L_x_222) ;  /* 0x0000000000941947 */ /* 0x000fea0003800000 */
[----:B------:R-:W-:Y:S01]  /*82f0*/  LEA R4, R4, R33, 0xd ;  /* 0x0000002104047211 */ /* 0x000fe200078e68ff */
[----:B------:R-:W-:Y:S05]  /*8300*/  WARPSYNC.ALL ;  /* 0x0000000000007948 */ /* 0x000fea0003800000 */
[----:B-1----:R-:W-:Y:S01]  /*8310*/  LEA R0, R95, R4, 0x1 ;  /* 0x000000045f007211 */ /* 0x002fe200078e08ff */
[----:B------:R-:W1:Y:S04]  /*8320*/  LDSM.16.M88.4 R8, [R4] ;  /* 0x000000000408783b */ /* 0x000e680000000200 */
[----:B------:R-:W2:Y:S01]  /*8330*/  LDSM.16.M88.4 R28, [R0] ;  /* 0x00000000001c783b */ /* 0x000ea20000000200 */
[----:B-1----:R-:W-:Y:S01]  /*8340*/  IMAD.U32 R6, R8, 0x10000, RZ ;  /* 0x0001000008067824 */ /* 0x002fe200078e00ff */
[----:B------:R-:W-:Y:S01]  /*8350*/  SHF.L.U32 R22, R10, 0x10, RZ ;  /* 0x000000100a167819 */ /* 0x000fe200000006ff */
[----:B------:R-:W-:Y:S01]  /*8360*/  IMAD.U32 R24, R11, 0x10000, RZ ;  /* 0x000100000b187824 */ /* 0x000fe200078e00ff */
[----:B------:R-:W-:Y:S01]  /*8370*/  LOP3.LUT R8, R8, 0xffff0000, RZ, 0xc0, !PT ;  /* 0xffff000008087812 */ /* 0x000fe200078ec0ff */
[----:B--2---:R-:W-:Y:S01]  /*8380*/  IMAD.U32 R34, R30, 0x10000, RZ ;  /* 0x000100001e227824 */ /* 0x004fe200078e00ff */
[----:B------:R-:W-:Y:S01]  /*8390*/  SHF.L.U32 R12, R9, 0x10, RZ ;  /* 0x00000010090c7819 */ /* 0x000fe200000006ff */
[C---:B------:R-:W-:Y:S01]  /*83a0*/  FMUL R5, R89.reuse, R6 ;  /* 0x0000000659057220 */ /* 0x040fe20000400000 */
[----:B------:R-:W-:Y:S01]  /*83b0*/  LOP3.LUT R10, R10, 0xffff0000, RZ, 0xc0, !PT ;  /* 0xffff00000a0a7812 */ /* 0x000fe200078ec0ff */
[C---:B------:R-:W-:Y:S01]  /*83c0*/  FMUL R6, R89.reuse, R8 ;  /* 0x0000000859067220 */ /* 0x040fe20000400000 */
[C---:B------:R-:W-:Y:S01]  /*83d0*/  SHF.L.U32 R4, R28.reuse, 0x10, RZ ;  /* 0x000000101c047819 */ /* 0x040fe200000006ff */
[----:B------:R-:W-:Y:S01]  /*83e0*/  FMUL R7, R89, R12 ;  /* 0x0000000c59077220 */ /* 0x000fe20000400000 */
[----:B------:R-:W-:Y:S01]  /*83f0*/  LOP3.LUT R20, R9, 0xffff0000, RZ, 0xc0, !PT ;  /* 0xffff000009147812 */ /* 0x000fe200078ec0ff */
        /* <DEDUP_REMOVED lines=19> */
[----:B------:R-:W-:-:S07]  /*8530*/  FMUL R12, R89, R38 ;  /* 0x00000026590c7220 */ /* 0x000fce0000400000 */
.L_x_222:
[----:B------:R-:W-:Y:S05]  /*8540*/  BSYNC B0 ;  /* 0x0000000000007941 */ /* 0x000fea0003800000 */
.L_x_221:
[----:B-1----:R-:W-:Y:S01]  /*8550*/  MOV R40, 0x3bbb989d ;  /* 0x3bbb989d00287802 */ /* 0x002fe20000000f00 */
[C---:B------:R-:W-:Y:S01]  /*8560*/  FFMA R5, R90.reuse, R72, R5 ;  /* 0x000000485a057223 */ /* 0x040fe20000000005 */
[----:B------:R-:W-:Y:S02]  /*8570*/  IMAD.MOV.U32 R42, RZ, RZ, 0x437c0000 ;  /* 0x437c0000ff2a7424 */ /* 0x000fe400078e00ff */
[C---:B------:R-:W-:Y:S01]  /*8580*/  FFMA R6, R90.reuse, R73, R6 ;  /* 0x000000495a067223 */ /* 0x040fe20000000006 */
[C---:B------:R-:W-:Y:S01]  /*8590*/  FFMA R7, R90.reuse, R74, R7 ;  /* 0x0000004a5a077223 */ /* 0x040fe20000000007 */
[-C--:B------:R-:W-:Y:S01]  /*85a0*/  FFMA.SAT R0, -R5, R40.reuse, 0.5 ;  /* 0x3f00000005007423 */ /* 0x080fe20000002128 */
[----:B------:R-:W-:Y:S01]  /*85b0*/  FFMA R9, R90, R75, R9 ;  /* 0x0000004b5a097223 */ /* 0x000fe20000000009 */
[-C--:B------:R-:W-:Y:S01]  /*85c0*/  FFMA.SAT R3, -R6, R40.reuse, 0.5 ;  /* 0x3f00000006037423 */ /* 0x080fe20000002128 */
[----:B------:R-:W-:Y:S01]  /*85d0*/  FFMA.SAT R22, -R7, R40, 0.5 ;  /* 0x3f00000007167423 */ /* 0x000fe20000002128 */
[----:B------:R-:W-:Y:S01]  /*85e0*/  FFMA.RM R0, R0, R42, 12582913 ;  /* 0x4b40000100007423 */ /* 0x000fe2000000402a */
[----:B------:R-:W-:Y:S01]  /*85f0*/  FFMA.SAT R26, -R9, R40, 0.5 ;  /* 0x3f000000091a7423 */ /* 0x000fe20000002128 */
[-C--:B------:R-:W-:Y:S01]  /*8600*/  FFMA.RM R20, R3, R42.reuse, 12582913 ;  /* 0x4b40000103147423 */ /* 0x080fe2000000402a */
[-C--:B------:R-:W-:Y:S01]  /*8610*/  FFMA.RM R22, R22, R42.reuse, 12582913 ;  /* 0x4b40000116167423 */ /* 0x080fe2000000402a */
[----:B------:R-:W-:Y:S01]  /*8620*/  FADD R4, R0, -12583039 ;  /* 0xcb40007f00047421 */ /* 0x000fe20000000000 */
[----:B------:R-:W-:Y:S01]  /*8630*/  FFMA.RM R26, R26, R42, 12582913 ;  /* 0x4b4000011a1a7423 */ /* 0x000fe2000000402a */
[----:B------:R-:W-:Y:S01]  /*8640*/  FADD R3, R20, -12583039 ;  /* 0xcb40007f14037421 */ /* 0x000fe20000000000 */
[----:B------:R-:W-:Y:S01]  /*8650*/  FADD R24, R22, -12583039 ;  /* 0xcb40007f16187421 */ /* 0x000fe20000000000 */
[----:B------:R-:W-:Y:S01]  /*8660*/  FFMA R4, -R5, 1.4426950216293334961, -R4 ;  /* 0x3fb8aa3b05047823 */ /* 0x000fe20000000904 */
[C---:B------:R-:W-:Y:S01]  /*8670*/  FFMA R15, R90.reuse, R78, R15 ;  /* 0x0000004e5a0f7223 */ /* 0x040fe2000000000f */
[----:B------:R-:W-:Y:S01]  /*8680*/  FFMA R11, R90, R76, R11 ;  /* 0x0000004c5a0b7223 */ /* 0x000fe2000000000b */
[----:B------:R-:W-:Y:S01]  /*8690*/  FFMA R24, -R7, 1.4426950216293334961, -R24 ;  /* 0x3fb8aa3b07187823 */ /* 0x000fe20000000918 */
[----:B------:R-:W-:Y:S01]  /*86a0*/  FFMA R4, -R5, 1.925963033500011079e-08, R4 ;  /* 0x32a5706005047823 */ /* 0x000fe20000000104 */
[----:B------:R-:W-:Y:S01]  /*86b0*/  FFMA R5, -R6, 1.4426950216293334961, -R3 ;  /* 0x3fb8aa3b06057823 */ /* 0x000fe20000000903 */
[C---:B------:R-:W-:Y:S01]  /*86c0*/  FFMA R13, R90.reuse, R77, R13 ;  /* 0x0000004d5a0d7223 */ /* 0x040fe2000000000d */
[-C--:B------:R-:W-:Y:S01]  /*86d0*/  FFMA.SAT R33, -R15, R40.reuse, 0.5 ;  /* 0x3f0000000f217423 */ /* 0x080fe20000002128 */
[----:B------:R-:W-:Y:S01]  /*86e0*/  FFMA R21, R90, R79, R21 ;  /* 0x0000004f5a157223 */ /* 0x000fe20000000015 */
[----:B------:R-:W-:Y:S01]  /*86f0*/  FFMA R5, -R6, 1.925963033500011079e-08, R5 ;  /* 0x32a5706006057823 */ /* 0x000fe20000000105 */
[----:B------:R-:W-:Y:S01]  /*8700*/  FADD R6, R26, -12583039 ;  /* 0xcb40007f1a067421 */ /* 0x000fe20000000000 */
[-C--:B------:R-:W-:Y:S01]  /*8710*/  FFMA.SAT R28, -R11, R40.reuse, 0.5 ;  /* 0x3f0000000b1c7423 */ /* 0x080fe20000002128 */
[----:B------:R-:W-:Y:S01]  /*8720*/  FFMA R24, -R7, 1.925963033500011079e-08, R24 ;  /* 0x32a5706007187823 */ /* 0x000fe20000000118 */
[----:B------:R-:W-:Y:S01]  /*8730*/  FFMA.SAT R30, -R13, R40, 0.5 ;  /* 0x3f0000000d1e7423 */ /* 0x000fe20000002128 */
[----:B------:R-:W-:Y:S01]  /*8740*/  FFMA R6, -R9, 1.4426950216293334961, -R6 ;  /* 0x3fb8aa3b09067823 */ /* 0x000fe20000000906 */
[----:B------:R-:W-:Y:S01]  /*8750*/  FFMA.RM R33, R33, R42, 12582913 ;  /* 0x4b40000121217423 */ /* 0x000fe2000000402a */
[----:B------:R-:W-:Y:S01]  /*8760*/  FFMA.SAT R34, -R21, R40, 0.5 ;  /* 0x3f00000015227423 */ /* 0x000fe20000002128 */
[-C--:B------:R-:W-:Y:S01]  /*8770*/  FFMA.RM R28, R28, R42.reuse, 12582913 ;  /* 0x4b4000011c1c7423 */ /* 0x080fe2000000402a */
[----:B------:R1:W-:Y:S01]  /*8780*/  MUFU.EX2 R7, R24 ;  /* 0x0000001800077308 */ /* 0x0003e20000000800 */
[----:B------:R-:W-:Y:S01]  /*8790*/  FFMA R6, -R9, 1.925963033500011079e-08, R6 ;  /* 0x32a5706009067823 */ /* 0x000fe20000000106 */
[-C--:B------:R-:W-:Y:S01]  /*87a0*/  FFMA.RM R30, R30, R42.reuse, 12582913 ;  /* 0x4b4000011e1e7423 */ /* 0x080fe2000000402a */
[----:B------:R-:W-:Y:S01]  /*87b0*/  FFMA.RM R34, R34, R42, 12582913 ;  /* 0x4b40000122227423 */ /* 0x000fe2000000402a */
[C---:B------:R-:W-:Y:S01]  /*87c0*/  FFMA R23, R90.reuse, R80, R23 ;  /* 0x000000505a177223 */ /* 0x040fe20000000017 */
[----:B------:R-:W-:Y:S01]  /*87d0*/  FFMA R25, R90, R81, R25 ;  /* 0x000000515a197223 */ /* 0x000fe20000000019 */
[----:B------:R-:W-:Y:S01]  /*87e0*/  FADD R32, R30, -12583039 ;  /* 0xcb40007f1e207421 */ /* 0x000fe20000000000 */
[----:B------:R-:W-:Y:S01]  /*87f0*/  FFMA R27, R90, R82, R27 ;  /* 0x000000525a1b7223 */ /* 0x000fe2000000001b */
[----:B------:R2:W3:Y:S01]  /*8800*/  MUFU.EX2 R3, R4 ;  /* 0x0000000400037308 */ /* 0x0004e20000000800 */
[----:B-1----:R-:W-:Y:S01]  /*8810*/  FADD R24, R33, -12583039 ;  /* 0xcb40007f21187421 */ /* 0x002fe20000000000 */
[-C--:B------:R-:W-:Y:S01]  /*8820*/  FFMA.SAT R35, -R23, R40.reuse, 0.5 ;  /* 0x3f00000017237423 */ /* 0x080fe20000002128 */
[----:B------:R-:W-:Y:S01]  /*8830*/  FFMA R32, -R13, 1.4426950216293334961, -R32 ;  /* 0x3fb8aa3b0d207823 */ /* 0x000fe20000000920 */
[----:B------:R-:W-:Y:S01]  /*8840*/  FFMA.SAT R36, -R27, R40, 0.5 ;  /* 0x3f0000001b247423 */ /* 0x000fe20000002128 */
[----:B------:R-:W-:Y:S01]  /*8850*/  FFMA R24, -R15, 1.4426950216293334961, -R24 ;  /* 0x3fb8aa3b0f187823 */ /* 0x000fe20000000918 */
[----:B------:R-:W-:Y:S01]  /*8860*/  FFMA.RM R35, R35, R42, 12582913 ;  /* 0x4b40000123237423 */ /* 0x000fe2000000402a */
[----:B------:R-:W-:Y:S01]  /*8870*/  FFMA R32, -R13, 1.925963033500011079e-08, R32 ;  /* 0x32a570600d207823 */ /* 0x000fe20000000120 */
[----:B------:R1:W-:Y:S01]  /*8880*/  MUFU.EX2 R9, R6 ;  /* 0x0000000600097308 */ /* 0x0003e20000000800 */
[----:B--2---:R-:W-:Y:S01]  /*8890*/  FADD R4, R28, -12583039 ;  /* 0xcb40007f1c047421 */ /* 0x004fe20000000000 */
[----:B------:R-:W-:Y:S01]  /*88a0*/  FFMA R24, -R15, 1.925963033500011079e-08, R24 ;  /* 0x32a570600f187823 */ /* 0x000fe20000000118 */
[----:B------:R-:W-:Y:S01]  /*88b0*/  FFMA.SAT R15, -R25, R40, 0.5 ;  /* 0x3f000000190f7423 */ /* 0x000fe20000002128 */
[----:B------:R-:W-:Y:S01]  /*88c0*/  FFMA R8, R90, R83, R8 ;  /* 0x000000535a087223 */ /* 0x000fe20000000008 */
[C---:B------:R-:W-:Y:S01]  /*88d0*/  FFMA R4, -R11.reuse, 1.4426950216293334961, -R4 ;  /* 0x3fb8aa3b0b047823 */ /* 0x040fe20000000904 */
[----:B------:R-:W-:Y:S01]  /*88e0*/  FFMA.RM R36, R36, R42, 12582913 ;  /* 0x4b40000124247423 */ /* 0x000fe2000000402a */
[----:B------:R-:W-:Y:S01]  /*88f0*/  FFMA R29, R90, R84, R29 ;  /* 0x000000545a1d7223 */ /* 0x000fe2000000001d */
[----:B------:R2:W-:Y:S01]  /*8900*/  MUFU.EX2 R13, R32 ;  /* 0x00000020000d7308 */ /* 0x0005e20000000800 */
[----:B-1----:R-:W-:Y:S01]  /*8910*/  FADD R6, R34, -12583039 ;  /* 0xcb40007f22067421 */ /* 0x002fe20000000000 */
[----:B------:R-:W-:Y:S01]  /*8920*/  FFMA R4, -R11, 1.925963033500011079e-08, R4 ;  /* 0x32a570600b047823 */ /* 0x000fe20000000104 */
[C---:B------:R-:W-:Y:S01]  /*8930*/  FFMA R10, R90.reuse, R85, R10 ;  /* 0x000000555a0a7223 */ /* 0x040fe2000000000a */
[C---:B------:R-:W-:Y:S01]  /*8940*/  FFMA R12, R90.reuse, R87, R12 ;  /* 0x000000575a0c7223 */ /* 0x040fe2000000000c */
[C---:B------:R-:W-:Y:S01]  /*8950*/  FFMA R6, -R21.reuse, 1.4426950216293334961, -R6 ;  /* 0x3fb8aa3b15067823 */ /* 0x040fe20000000906 */
[----:B------:R-:W-:Y:S01]  /*8960*/  FFMA R31, R90, R86, R31 ;  /* 0x000000565a1f7223 */ /* 0x000fe2000000001f */
[----:B------:R-:W-:Y:S01]  /*8970*/  SHF.L.U32 R0, R0, 0x17, RZ ;  /* 0x0000001700007819 */ /* 0x000fe200000006ff */
[----:B------:R1:W-:Y:S01]  /*8980*/  MUFU.EX2 R11, R4 ;  /* 0x00000004000b7308 */ /* 0x0003e20000000800 */
[----:B------:R-:W-:Y:S01]  /*8990*/  FFMA R6, -R21, 1.925963033500011079e-08, R6 ;  /* 0x32a5706015067823 */ /* 0x000fe20000000106 */
[----:B------:R-:W-:Y:S01]  /*89a0*/  FFMA.RM R21, R15, R42, 12582913 ;  /* 0x4b4000010f157423 */ /* 0x000fe2000000402a */
[----:B------:R-:W-:Y:S01]  /*89b0*/  FFMA.SAT R39, -R12, R40, 0.5 ;  /* 0x3f0000000c277423 */ /* 0x000fe20000002128 */
[----:B------:R-:W-:Y:S01]  /*89c0*/  SHF.L.U32 R20, R20, 0x17, RZ ;  /* 0x0000001714147819 */ /* 0x000fe200000006ff */
[----:B------:R-:W-:-:S02]  /*89d0*/  IMAD.SHL.U32 R30, R30, 0x800000, RZ ;  /* 0x008000001e1e7824 */ /* 0x000fc400078e00ff */
[----:B--2---:R-:W-:Y:S01]  /*89e0*/  FADD R32, R21, -12583039 ;  /* 0xcb40007f15207421 */ /* 0x004fe20000000000 */
[----:B------:R-:W-:Y:S01]  /*89f0*/  FFMA.RM R41, R39, R42, 12582913 ;  /* 0x4b40000127297423 */ /* 0x000fe2000000402a */
[----:B------:R2:W-:Y:S01]  /*8a00*/  MUFU.EX2 R15, R6 ;  /* 0x00000006000f7308 */ /* 0x0005e20000000800 */
[----:B-1----:R-:W-:Y:S01]  /*8a10*/  FADD R4, R35, -12583039 ;  /* 0xcb40007f23047421 */ /* 0x002fe20000000000 */
[----:B------:R-:W-:Y:S01]  /*8a20*/  FFMA R32, -R25, 1.4426950216293334961, -R32 ;  /* 0x3fb8aa3b19207823 */ /* 0x000fe20000000920 */
[----:B------:R-:W-:Y:S01]  /*8a30*/  FADD R43, R41, -12583039 ;  /* 0xcb40007f292b7421 */ /* 0x000fe20000000000 */
[----:B------:R-:W-:Y:S01]  /*8a40*/  SHF.L.U32 R26, R26, 0x17, RZ ;  /* 0x000000171a1a7819 */ /* 0x000fe200000006ff */
[----:B------:R-:W-:Y:S01]  /*8a50*/  FFMA R4, -R23, 1.4426950216293334961, -R4 ;  /* 0x3fb8aa3b17047823 */ /* 0x000fe20000000904 */
[----:B------:R-:W-:Y:S01]  /*8a60*/  FFMA R32, -R25, 1.925963033500011079e-08, R32 ;  /* 0x32a5706019207823 */ /* 0x000fe20000000120 */
[-C--:B------:R-:W-:Y:S01]  /*8a70*/  FFMA.SAT R25, -R29, R40.reuse, 0.5 ;  /* 0x3f0000001d197423 */ /* 0x080fe20000002128 */
[----:B------:R-:W1:Y:S01]  /*8a80*/  MUFU.EX2 R5, R5 ;  /* 0x0000000500057308 */ /* 0x000e620000000800 */
[----:B------:R-:W-:Y:S01]  /*8a90*/  FFMA R4, -R23, 1.925963033500011079e-08, R4 ;  /* 0x32a5706017047823 */ /* 0x000fe20000000104 */
[----:B------:R-:W-:Y:S01]  /*8aa0*/  FFMA.SAT R23, -R8, R40, 0.5 ;  /* 0x3f00000008177423 */ /* 0x000fe20000002128 */
[----:B--2---:R-:W-:Y:S01]  /*8ab0*/  FADD R6, R36, -12583039 ;  /* 0xcb40007f24067421 */ /* 0x004fe20000000000 */
[-C--:B------:R-:W-:Y:S01]  /*8ac0*/  FFMA.RM R25, R25, R42.reuse, 12582913 ;  /* 0x4b40000119197423 */ /* 0x080fe2000000402a */
[C---:B------:R-:W-:Y:S01]  /*8ad0*/  FFMA R43, -R12.reuse, 1.4426950216293334961, -R43 ;  /* 0x3fb8aa3b0c2b7823 */ /* 0x040fe2000000092b */
[----:B------:R-:W-:Y:S01]  /*8ae0*/  FFMA.RM R37, R23, R42, 12582913 ;  /* 0x4b40000117257423 */ /* 0x000fe2000000402a */
[----:B------:R-:W-:Y:S01]  /*8af0*/  FFMA R6, -R27, 1.4426950216293334961, -R6 ;  /* 0x3fb8aa3b1b067823 */ /* 0x000fe20000000906 */
[----:B------:R-:W-:Y:S01]  /*8b00*/  FADD R38, R25, -12583039 ;  /* 0xcb40007f19267421 */ /* 0x000fe20000000000 */
[----:B------:R-:W-:Y:S01]  /*8b10*/  FFMA R43, -R12, 1.925963033500011079e-08, R43 ;  /* 0x32a570600c2b7823 */ /* 0x000fe2000000012b */
[----:B------:R-:W-:Y:S01]  /*8b20*/  FADD R23, R37, -12583039 ;  /* 0xcb40007f25177421 */ /* 0x000fe20000000000 */
[----:B------:R-:W-:Y:S01]  /*8b30*/  FFMA R6, -R27, 1.925963033500011079e-08, R6 ;  /* 0x32a570601b067823 */ /* 0x000fe20000000106 */
[-C--:B------:R-:W-:Y:S01]  /*8b40*/  FFMA.SAT R27, -R10, R40.reuse, 0.5 ;  /* 0x3f0000000a1b7423 */ /* 0x080fe20000002128 */
[----:B------:R-:W-:Y:S01]  /*8b50*/  FFMA.SAT R40, -R31, R40, 0.5 ;  /* 0x3f0000001f287423 */ /* 0x000fe20000002128 */
[----:B------:R-:W-:Y:S01]  /*8b60*/  FFMA R23, -R8, 1.4426950216293334961, -R23 ;  /* 0x3fb8aa3b08177823 */ /* 0x000fe20000000917 */
[----:B------:R-:W-:Y:S01]  /*8b70*/  FFMA R38, -R29, 1.4426950216293334961, -R38 ;  /* 0x3fb8aa3b1d267823 */ /* 0x000fe20000000926 */
[-C--:B------:R-:W-:Y:S01]  /*8b80*/  FFMA.RM R27, R27, R42.reuse, 12582913 ;  /* 0x4b4000011b1b7423 */ /* 0x080fe2000000402a */
[----:B------:R-:W-:Y:S01]  /*8b90*/  FFMA.RM R40, R40, R42, 12582913 ;  /* 0x4b40000128287423 */ /* 0x000fe2000000402a */
[----:B------:R-:W-:Y:S01]  /*8ba0*/  FFMA R8, -R8, 1.925963033500011079e-08, R23 ;  /* 0x32a5706008087823 */ /* 0x000fe20000000117 */
[----:B------:R-:W-:Y:S01]  /*8bb0*/  FFMA R38, -R29, 1.925963033500011079e-08, R38 ;  /* 0x32a570601d267823 */ /* 0x000fe20000000126 */
[----:B------:R2:W-:Y:S01]  /*8bc0*/  MUFU.EX2 R23, R6 ;  /* 0x0000000600177308 */ /* 0x0005e20000000800 */
[----:B------:R-:W-:Y:S01]  /*8bd0*/  FADD R39, R27, -12583039 ;  /* 0xcb40007f1b277421 */ /* 0x000fe20000000000 */
[----:B---3--:R-:W-:Y:S01]  /*8be0*/  FFMA R29, R0, R3, 1 ;  /* 0x3f800000001d7423 */ /* 0x008fe20000000003 */
[----:B-1----:R-:W-:Y:S01]  /*8bf0*/  FFMA R20, R20, R5, 1 ;  /* 0x3f80000014147423 */ /* 0x002fe20000000005 */
[----:B------:R-:W-:Y:S01]  /*8c00*/  SHF.L.U32 R28, R28, 0x17, RZ ;  /* 0x000000171c1c7819 */ /* 0x000fe200000006ff */
[----:B------:R-:W-:Y:S01]  /*8c10*/  FFMA R39, -R10, 1.4426950216293334961, -R39 ;  /* 0x3fb8aa3b0a277823 */ /* 0x000fe20000000927 */
[----:B------:R-:W-:Y:S01]  /*8c20*/  SHF.L.U32 R33, R33, 0x17, RZ ;  /* 0x0000001721217819 */ /* 0x000fe200000006ff */
[----:B------:R-:W-:Y:S01]  /*8c30*/  IMAD.SHL.U32 R22, R22, 0x800000, RZ ;  /* 0x0080000016167824 */ /* 0x000fe200078e00ff */
[----:B------:R-:W-:Y:S01]  /*8c40*/  IADD3 R5, R29, 0x1800000, RZ ;  /* 0x018000001d057810 */ /* 0x000fe20007ffe0ff */
[----:B--2---:R-:W-:Y:S01]  /*8c50*/  FADD R6, R40, -12583039 ;  /* 0xcb40007f28067421 */ /* 0x004fe20000000000 */
[----:B------:R-:W-:Y:S01]  /*8c60*/  FFMA R39, -R10, 1.925963033500011079e-08, R39 ;  /* 0x32a570600a277823 */ /* 0x000fe20000000127 */
[----:B------:R-:W1:Y:S01]  /*8c70*/  MUFU.EX2 R24, R24 ;  /* 0x0000001800187308 */ /* 0x000e620000000800 */
[----:B------:R-:W-:Y:S01]  /*8c80*/  LOP3.LUT R5, R5, 0x7f800000, RZ, 0xc0, !PT ;  /* 0x7f80000005057812 */ /* 0x000fe200078ec0ff */
[----:B------:R-:W-:Y:S01]  /*8c90*/  FFMA R6, -R31, 1.4426950216293334961, -R6 ;  /* 0x3fb8aa3b1f067823 */ /* 0x000fe20000000906 */
[----:B------:R-:W-:Y:S01]  /*8ca0*/  SHF.L.U32 R34, R34, 0x17, RZ ;  /* 0x0000001722227819 */ /* 0x000fe200000006ff */
[----:B------:R-:W-:Y:S01]  /*8cb0*/  IMAD.SHL.U32 R35, R35, 0x800000, RZ ;  /* 0x0080000023237824 */ /* 0x000fe200078e00ff */
[----:B------:R-:W-:Y:S01]  /*8cc0*/  ISETP.GT.U32.AND P1, PT, R5, 0x1ffffff, PT ;  /* 0x01ffffff0500780c */ /* 0x000fe20003f24070 */
[----:B------:R-:W-:Y:S01]  /*8cd0*/  FFMA R6, -R31, 1.925963033500011079e-08, R6 ;  /* 0x32a570601f067823 */ /* 0x000fe20000000106 */
[----:B------:R-:W-:Y:S01]  /*8ce0*/  SHF.L.U32 R21, R21, 0x17, RZ ;  /* 0x0000001715157819 */ /* 0x000fe200000006ff */
[----:B------:R-:W2:Y:S01]  /*8cf0*/  MUFU.EX2 R4, R4 ;  /* 0x0000000400047308 */ /* 0x000ea20000000800 */
[----:B------:R-:W-:Y:S01]  /*8d00*/  SHF.L.U32 R37, R37, 0x17, RZ ;  /* 0x0000001725257819 */ /* 0x000fe200000006ff */
[----:B------:R-:W-:Y:S01]  /*8d10*/  IMAD.SHL.U32 R36, R36, 0x800000, RZ ;  /* 0x0080000024247824 */ /* 0x000fe200078e00ff */
[----:B------:R-:W-:Y:S01]  /*8d20*/  SHF.L.U32 R25, R25, 0x17, RZ ;  /* 0x0000001719197819 */ /* 0x000fe200000006ff */
[----:B------:R-:W-:Y:S01]  /*8d30*/  IMAD.SHL.U32 R27, R27, 0x800000, RZ ;  /* 0x008000001b1b7824 */ /* 0x000fe200078e00ff */
[----:B------:R-:W-:Y:S01]  /*8d40*/  SHF.L.U32 R41, R41, 0x17, RZ ;  /* 0x0000001729297819 */ /* 0x000fe200000006ff */
[----:B------:R-:W-:Y:S01]  /*8d50*/  BSSY B1, `(.L_x_226) ;  /* 0x0000020000017945 */ /* 0x000fe20003800000 */
[----:B------:R-:W-:Y:S01]  /*8d60*/  SHF.L.U32 R40, R40, 0x17, RZ ;  /* 0x0000001728287819 */ /* 0x000fe200000006ff */
[----:B------:R-:W3:Y:S01]  /*8d70*/  MUFU.EX2 R32, R32 ;  /* 0x0000002000207308 */ /* 0x000ee20000000800 */
[----:B------:R-:W-:Y:S01]  /*8d80*/  FFMA R30, R30, R13, 1 ;  /* 0x3f8000001e1e7423 */ /* 0x000fe2000000000d */
[----:B------:R-:W-:Y:S01]  /*8d90*/  FFMA R7, R22, R7, 1 ;  /* 0x3f80000016077423 */ /* 0x000fe20000000007 */
[----:B------:R-:W-:Y:S01]  /*8da0*/  FFMA R26, R26, R9, 1 ;  /* 0x3f8000001a1a7423 */ /* 0x000fe20000000009 */
[----:B------:R-:W-:Y:S01]  /*8db0*/  FFMA R11, R28, R11, 1 ;  /* 0x3f8000001c0b7423 */ /* 0x000fe2000000000b */
[----:B-1----:R-:W-:Y:S01]  /*8dc0*/  FFMA R33, R33, R24, 1 ;  /* 0x3f80000021217423 */ /* 0x002fe20000000018 */
[----:B------:R-:W-:Y:S01]  /*8dd0*/  FFMA R12, R34, R15, 1 ;  /* 0x3f800000220c7423 */ /* 0x000fe2000000000f */
[----:B------:R-:W-:Y:S01]  /*8de0*/  FFMA R36, R36, R23, 1 ;  /* 0x3f80000024247423 */ /* 0x000fe20000000017 */
[----:B------:R-:W1:Y:S01]  /*8df0*/  MUFU.EX2 R8, R8 ;  /* 0x0000000800087308 */ /* 0x000e620000000800 */
[----:B--2---:R-:W-:-:S07]  /*8e00*/  FFMA R13, R35, R4, 1 ;  /* 0x3f800000230d7423 */ /* 0x004fce0000000004 */
        /* <DEDUP_REMOVED lines=16> */
.L_x_227:
[----:B------:R-:W1:Y:S02]  /*8f10*/  MUFU.RCP R4, R29 ;  /* 0x0000001d00047308 */ /* 0x000e640000001000 */
[----:B-1----:R-:W-:-:S04]  /*8f20*/  FFMA R0, R29, R4, -1 ;  /* 0xbf8000001d007423 */ /* 0x002fc80000000004 */
[----:B------:R-:W-:-:S04]  /*8f30*/  FADD.FTZ R3, -R0, -RZ ;  /* 0x800000ff00037221 */ /* 0x000fc80000010100 */
[----:B------:R-:W-:-:S07]  /*8f40*/  FFMA R4, R4, R3, R4 ;  /* 0x0000000304047223 */ /* 0x000fce0000000004 */
.L_x_228:
[----:B------:R-:W-:Y:S05]  /*8f50*/  BSYNC B1 ;  /* 0x0000000000017941 */ /* 0x000fea0003800000 */
.L_x_226:
        /* <DEDUP_REMOVED lines=10> */
.L_x_230:
[----:B------:R-:W1:Y:S02]  /*9000*/  MUFU.RCP R5, R20 ;  /* 0x0000001400057308 */ /* 0x000e640000001000 */
[----:B-1----:R-:W-:-:S04]  /*9010*/  FFMA R0, R20, R5, -1 ;  /* 0xbf80000014007423 */ /* 0x002fc80000000005 */
[----:B------:R-:W-:-:S04]  /*9020*/  FADD.FTZ R0, -R0, -RZ ;  /* 0x800000ff00007221 */ /* 0x000fc80000010100 */
[----:B------:R-:W-:-:S07]  /*9030*/  FFMA R5, R5, R0, R5 ;  /* 0x0000000005057223 */ /* 0x000fce0000000005 */
.L_x_231:
[----:B------:R-:W-:Y:S05]  /*9040*/  BSYNC B1 ;  /* 0x0000000000017941 */ /* 0x000fea0003800000 */
.L_x_229:
        /* <DEDUP_REMOVED lines=10> */
.L_x_233:
[----:B------:R-:W1:Y:S02]  /*90f0*/  MUFU.RCP R6, R7 ;  /* 0x0000000700067308 */ /* 0x000e640000001000 */
[----:B-1----:R-:W-:-:S04]  /*9100*/  FFMA R0, R7, R6, -1 ;  /* 0xbf80000007007423 */ /* 0x002fc80000000006 */
[----:B------:R-:W-:-:S04]  /*9110*/  FADD.FTZ R3, -R0, -RZ ;  /* 0x800000ff00037221 */ /* 0x000fc80000010100 */
[----:B------:R-:W-:-:S07]  /*9120*/  FFMA R6, R6, R3, R6 ;  /* 0x0000000306067223 */ /* 0x000fce0000000006 */
.L_x_234:
[----:B------:R-:W-:Y:S05]  /*9130*/  BSYNC B1 ;  /* 0x0000000000017941 */ /* 0x000fea0003800000 */
.L_x_232:
        /* <DEDUP_REMOVED lines=10> */
.L_x_236:
[----:B------:R-:W1:Y:S02]  /*91e0*/  MUFU.RCP R7, R26 ;  /* 0x0000001a00077308 */ /* 0x000e640000001000 */
[----:B-1----:R-:W-:-:S04]  /*91f0*/  FFMA R0, R26, R7, -1 ;  /* 0xbf8000001a007423 */ /* 0x002fc80000000007 */
[----:B------:R-:W-:-:S04]  /*9200*/  FADD.FTZ R0, -R0, -RZ ;  /* 0x800000ff00007221 */ /* 0x000fc80000010100 */
[----:B------:R-:W-:-:S07]  /*9210*/  FFMA R7, R7, R0, R7 ;  /* 0x0000000007077223 */ /* 0x000fce0000000007 */
.L_x_237:
[----:B------:R-:W-:Y:S05]  /*9220*/  BSYNC B1 ;  /* 0x0000000000017941 */ /* 0x000fea0003800000 */
.L_x_235:
        /* <DEDUP_REMOVED lines=10> */
.L_x_239:
[----:B------:R-:W1:Y:S02]  /*92d0*/  MUFU.RCP R8, R11 ;  /* 0x0000000b00087308 */ /* 0x000e640000001000 */
[----:B-1----:R-:W-:-:S04]  /*92e0*/  FFMA R0, R11, R8, -1 ;  /* 0xbf8000000b007423 */ /* 0x002fc80000000008 */
[----:B------:R-:W-:-:S04]  /*92f0*/  FADD.FTZ R3, -R0, -RZ ;  /* 0x800000ff00037221 */ /* 0x000fc80000010100 */
[----:B------:R-:W-:-:S07]  /*9300*/  FFMA R8, R8, R3, R8 ;  /* 0x0000000308087223 */ /* 0x000fce0000000008 */
.L_x_240:
[----:B------:R-:W-:Y:S05]  /*9310*/  BSYNC B1 ;  /* 0x0000000000017941 */ /* 0x000fea0003800000 */
.L_x_238:
        /* <DEDUP_REMOVED lines=10> */
.L_x_242:
[----:B------:R-:W1:Y:S02]  /*93c0*/  MUFU.RCP R9, R30 ;  /* 0x0000001e00097308 */ /* 0x000e640000001000 */
[----:B-1----:R-:W-:-:S04]  /*93d0*/  FFMA R0, R30, R9, -1 ;  /* 0xbf8000001e007423 */ /* 0x002fc80000000009 */
[----:B------:R-:W-:-:S04]  /*93e0*/  FADD.FTZ R0, -R0, -RZ ;  /* 0x800000ff00007221 */ /* 0x000fc80000010100 */
[----:B------:R-:W-:-:S07]  /*93f0*/  FFMA R9, R9, R0, R9 ;  /* 0x0000000009097223 */ /* 0x000fce0000000009 */
.L_x_243:
[----:B------:R-:W-:Y:S05]  /*9400*/  BSYNC B1 ;  /* 0x0000000000017941 */ /* 0x000fea0003800000 */
.L_x_241:
        /* <DEDUP_REMOVED lines=10> */
.L_x_245:
[----:B------:R-:W1:Y:S02]  /*94b0*/  MUFU.RCP R10, R33 ;  /* 0x00000021000a7308 */ /* 0x000e640000001000 */
[----:B-1----:R-:W-:-:S04]  /*94c0*/  FFMA R0, R33, R10, -1 ;  /* 0xbf80000021007423 */ /* 0x002fc8000000000a */
[----:B------:R-:W-:-:S04]  /*94d0*/  FADD.FTZ R3, -R0, -RZ ;  /* 0x800000ff00037221 */ /* 0x000fc80000010100 */
[----:B------:R-:W-:-:S07]  /*94e0*/  FFMA R10, R10, R3, R10 ;  /* 0x000000030a0a7223 */ /* 0x000fce000000000a */
.L_x_246:
[----:B------:R-:W-:Y:S05]  /*94f0*/  BSYNC B1 ;  /* 0x0000000000017941 */ /* 0x000fea0003800000 */
.L_x_244:
        /* <DEDUP_REMOVED lines=10> */
.L_x_248:
[----:B------:R-:W1:Y:S02]  /*95a0*/  MUFU.RCP R11, R12 ;  /* 0x0000000c000b7308 */ /* 0x000e640000001000 */
[----:B-1----:R-:W-:-:S04]  /*95b0*/  FFMA R0, R12, R11, -1 ;  /* 0xbf8000000c007423 */ /* 0x002fc8000000000b */
[----:B------:R-:W-:-:S04]  /*95c0*/  FADD.FTZ R0, -R0, -RZ ;  /* 0x800000ff00007221 */ /* 0x000fc80000010100 */
[----:B------:R-:W-:-:S07]  /*95d0*/  FFMA R11, R11, R0, R11 ;  /* 0x000000000b0b7223 */ /* 0x000fce000000000b */
.L_x_249:
[----:B------:R-:W-:Y:S05]  /*95e0*/  BSYNC B1 ;  /* 0x0000000000017941 */ /* 0x000fea0003800000 */
.L_x_247:
        /* <DEDUP_REMOVED lines=10> */
.L_x_251:
[----:B------:R-:W1:Y:S02]  /*9690*/  MUFU.RCP R12, R13 ;  /* 0x0000000d000c7308 */ /* 0x000e640000001000 */
[----:B-1----:R-:W-:-:S04]  /*96a0*/  FFMA R0, R13, R12, -1 ;  /* 0xbf8000000d007423 */ /* 0x002fc8000000000c */
[----:B------:R-:W-:-:S04]  /*96b0*/  FADD.FTZ R3, -R0, -RZ ;  /* 0x800000ff00037221 */ /* 0x000fc80000010100 */
[----:B------:R-:W-:-:S07]  /*96c0*/  FFMA R12, R12, R3, R12 ;  /* 0x000000030c0c7223 */ /* 0x000fce000000000c */
.L_x_252:
[----:B------:R-:W-:Y:S05]  /*96d0*/  BSYNC B1 ;  /* 0x0000000000017941 */ /* 0x000fea0003800000 */
.L_x_250:
        /* <DEDUP_REMOVED lines=10> */
.L_x_254:
[----:B------:R-:W1:Y:S02]  /*9780*/  MUFU.RCP R13, R32 ;  /* 0x00000020000d7308 */ /* 0x000e640000001000 */
[----:B-1----:R-:W-:-:S04]  /*9790*/  FFMA R0, R32, R13, -1 ;  /* 0xbf80000020007423 */ /* 0x002fc8000000000d */
[----:B------:R-:W-:-:S04]  /*97a0*/  FADD.FTZ R0, -R0, -RZ ;  /* 0x800000ff00007221 */ /* 0x000fc80000010100 */
[----:B------:R-:W-:-:S07]  /*97b0*/  FFMA R13, R13, R0, R13 ;  /* 0x000000000d0d7223 */ /* 0x000fce000000000d */
.L_x_255:
[----:B------:R-:W-:Y:S05]  /*97c0*/  BSYNC B1 ;  /* 0x0000000000017941 */ /* 0x000fea0003800000 */
.L_x_253:
        /* <DEDUP_REMOVED lines=10> */
.L_x_257:
[----:B------:R-:W1:Y:S02]  /*9870*/  MUFU.RCP R15, R36 ;  /* 0x00000024000f7308 */ /* 0x000e640000001000 */
[----:B-1----:R-:W-:-:S04]  /*9880*/  FFMA R0, R36, R15, -1 ;  /* 0xbf80000024007423 */ /* 0x002fc8000000000f */
[----:B------:R-:W-:-:S04]  /*9890*/  FADD.FTZ R0, -R0, -RZ ;  /* 0x800000ff00007221 */ /* 0x000fc80000010100 */
[----:B------:R-:W-:-:S07]  /*98a0*/  FFMA R15, R15, R0, R15 ;  /* 0x000000000f0f7223 */ /* 0x000fce000000000f */
.L_x_258:
[----:B------:R-:W-:Y:S05]  /*98b0*/  BSYNC B1 ;  /* 0x0000000000017941 */ /* 0x000fea0003800000 */
.L_x_256:
        /* <DEDUP_REMOVED lines=10> */
.L_x_260:
[----:B------:R-:W1:Y:S02]  /*9960*/  MUFU.RCP R20, R37 ;  /* 0x0000002500147308 */ /* 0x000e640000001000 */
[----:B-1----:R-:W-:-:S04]  /*9970*/  FFMA R0, R37, R20, -1 ;  /* 0xbf80000025007423 */ /* 0x002fc80000000014 */
[----:B------:R-:W-:-:S04]  /*9980*/  FADD.FTZ R3, -R0, -RZ ;  /* 0x800000ff00037221 */ /* 0x000fc80000010100 */
[----:B------:R-:W-:-:S07]  /*9990*/  FFMA R20, R20, R3, R20 ;  /* 0x0000000314147223 */ /* 0x000fce0000000014 */
.L_x_261:
[----:B------:R-:W-:Y:S05]  /*99a0*/  BSYNC B1 ;  /* 0x0000000000017941 */ /* 0x000fea0003800000 */
.L_x_259:
        /* <DEDUP_REMOVED lines=10> */
.L_x_263:
[----:B------:R-:W1:Y:S02]  /*9a50*/  MUFU.RCP R21, R38 ;  /* 0x0000002600157308 */ /* 0x000e640000001000 */
[----:B-1----:R-:W-:-:S04]  /*9a60*/  FFMA R0, R38, R21, -1 ;  /* 0xbf80000026007423 */ /* 0x002fc80000000015 */
[----:B------:R-:W-:-:S04]  /*9a70*/  FADD.FTZ R0, -R0, -RZ ;  /* 0x800000ff00007221 */ /* 0x000fc80000010100 */
[----:B------:R-:W-:-:S07]  /*9a80*/  FFMA R21, R21, R0, R21 ;  /* 0x0000000015157223 */ /* 0x000fce0000000015 */
.L_x_264:
[----:B------:R-:W-:Y:S05]  /*9a90*/  BSYNC B1 ;  /* 0x0000000000017941 */ /* 0x000fea0003800000 */
.L_x_262:
        /* <DEDUP_REMOVED lines=10> */
.L_x_266:
[----:B------:R-:W1:Y:S02]  /*9b40*/  MUFU.RCP R22, R27 ;  /* 0x0000001b00167308 */ /* 0x000e640000001000 */
[----:B-1----:R-:W-:-:S04]  /*9b50*/  FFMA R0, R27, R22, -1 ;  /* 0xbf8000001b007423 */ /* 0x002fc80000000016 */
[----:B------:R-:W-:-:S04]  /*9b60*/  FADD.FTZ R3, -R0, -RZ ;  /* 0x800000ff00037221 */ /* 0x000fc80000010100 */
[----:B------:R-:W-:-:S07]  /*9b70*/  FFMA R22, R22, R3, R22 ;  /* 0x0000000316167223 */ /* 0x000fce0000000016 */
.L_x_267:
[----:B------:R-:W-:Y:S05]  /*9b80*/  BSYNC B1 ;  /* 0x0000000000017941 */ /* 0x000fea0003800000 */
.L_x_265:
        /* <DEDUP_REMOVED lines=10> */
.L_x_269:
[----:B------:R-:W1:Y:S02]  /*9c30*/  MUFU.RCP R23, R40 ;  /* 0x0000002800177308 */ /* 0x000e640000001000 */
[----:B-1----:R-:W-:-:S04]  /*9c40*/  FFMA R0, R40, R23, -1 ;  /* 0xbf80000028007423 */ /* 0x002fc80000000017 */
[----:B------:R-:W-:-:S04]  /*9c50*/  FADD.FTZ R0, -R0, -RZ ;  /* 0x800000ff00007221 */ /* 0x000fc80000010100 */
[----:B------:R-:W-:-:S07]  /*9c60*/  FFMA R23, R23, R0, R23 ;  /* 0x0000000017177223 */ /* 0x000fce0000000017 */
.L_x_270:
[----:B------:R-:W-:Y:S05]  /*9c70*/  BSYNC B1 ;  /* 0x0000000000017941 */ /* 0x000fea0003800000 */
.L_x_268:
[----:B------:R-:W-:-:S04]  /*9c80*/  IADD3 R0, R41, 0x1800000, RZ ;  /* 0x0180000029007810 */ /* 0x000fc80007ffe0ff */
        /* <DEDUP_REMOVED lines=8> */
.L_x_271:
[----:B------:R-:W1:Y:S02]  /*9d10*/  MUFU.RCP R0, R41 ;  /* 0x0000002900007308 */ /* 0x000e640000001000 */
[----:B-1----:R-:W-:-:S04]  /*9d20*/  FFMA R3, R41, R0, -1 ;  /* 0xbf80000029037423 */ /* 0x002fc80000000000 */
[----:B------:R-:W-:-:S04]  /*9d30*/  FADD.FTZ R3, -R3, -RZ ;  /* 0x800000ff03037221 */ /* 0x000fc80000010100 */
[----:B------:R-:W-:-:S07]  /*9d40*/  FFMA R0, R0, R3, R0 ;  /* 0x0000000300007223 */ /* 0x000fce0000000000 */
.L_x_272:
[----:B------:R-:W-:Y:S01]  /*9d50*/  F2FP.BF16.F32.PACK_AB R4, R5, R4 ;  /* 0x000000040504723e */ /* 0x000fe200000010ff */
[----:B------:R-:W-:Y:S05]  /*9d60*/  WARPSYNC.ALL ;  /* 0x0000000000007948 */ /* 0x000fea0003800000 */
[----:B------:R-:W-:Y:S01]  /*9d70*/  F2FP.BF16.F32.PACK_AB R5, R7, R6 ;  /* 0x000000060705723e */ /* 0x000fe200000010ff */
[----:B------:R-:W-:Y:S01]  /*9d80*/  BSSY B0, `(.L_x_273) ;  /* 0x000001b000007945 */ /* 0x000fe20003800000 */
[----:B------:R-:W-:Y:S02]  /*9d90*/  F2FP.BF16.F32.PACK_AB R7, R11, R10 ;  /* 0x0000000a0b07723e */ /* 0x000fe400000010ff */
[----:B------:R-:W-:-:S02]  /*9da0*/  F2FP.BF16.F32.PACK_AB R6, R9, R8 ;  /* 0x000000080906723e */ /* 0x000fc400000010ff */
[----:B------:R-:W-:Y:S02]  /*9db0*/  F2FP.BF16.F32.PACK_AB R11, R0, R23 ;  /* 0x00000017000b723e */ /* 0x000fe400000010ff */
[----:B------:R-:W-:Y:S01]  /*9dc0*/  F2FP.BF16.F32.PACK_AB R8, R13, R12 ;  /* 0x0000000c0d08723e */ /* 0x000fe200000010ff */
[----:B------:R1:W-:Y:S01]  /*9dd0*/  STSM.16.M88.4 [R14+0x6200], R4 ;  /* 0x006200040e007844 */ /* 0x0003e20000000200 */
[----:B------:R-:W-:Y:S02]  /*9de0*/  F2FP.BF16.F32.PACK_AB R9, R20, R15 ;  /* 0x0000000f1409723e */ /* 0x000fe400000010ff */
[----:B------:R-:W-:Y:S02]  /*9df0*/  F2FP.BF16.F32.PACK_AB R10, R22, R21 ;  /* 0x00000015160a723e */ /* 0x000fe400000010ff */
[----:B------:R-:W-:-:S05]  /*9e00*/  LEA R0, R95, R14, 0x1 ;  /* 0x0000000e5f007211 */ /* 0x000fca00078e08ff */
        /* <DEDUP_REMOVED lines=18> */
.L_x_274:
[----:B------:R-:W-:Y:S05]  /*9f30*/  BSYNC B0 ;  /* 0x0000000000007941 */ /* 0x000fea0003800000 */
.L_x_273:
[----:B------:R-:W-:Y:S06]  /*9f40*/  BAR.SYNC.DEFER_BLOCKING 0x1, 0x100 ;  /* 0x0044000000007b1d */ /* 0x000fec0000010000 */
[----:B------:R-:W-:Y:S04]  /*9f50*/  BSSY B0, `(.L_x_275) ;  /* 0x0000009000007945 */ /* 0x000fe80003800000 */
[----:B------:R-:W-:Y:S05]  /*9f60*/  @P0 BRA `(.L_x_276) ;  /* 0x00000000001c0947 */ /* 0x000fea0003800000 */
[----:B------:R-:W-:-:S13]  /*9f70*/  ISETP.NE.AND P0, PT, R99, 0x3, PT ;  /* 0x000000036300780c */ /* 0x000fda0003f05270 */
[----:B------:R-:W-:Y:S05]  /*9f80*/  @!P0 BRA `(.L_x_277) ;  /* 0x0000000000048947 */ /* 0x000fea0003800000 */
[----:B------:R-:W-:Y:S01]  /*9f90*/  BPT.TRAP 0x1 ;  /* 0x000000040000795c */ /* 0x000fe20000300000 */
.L_x_277:
[----:B------:R-:W-:-:S04]  /*9fa0*/  ULEA UR4, UR40, UR51, 0x3 ;  /* 0x0000003328047291 */ /* 0x000fc8000f8e183f */
[----:B------:R-:W-:-:S04]  /*9fb0*/  UIADD3 UR4, UR4, 0x80, URZ ;  /* 0x0000008004047890 */ /* 0x000fc8000fffe03f */
[----:B------:R-:W-:-:S09]  /*9fc0*/  UPRMT UR4, UR50, 0x654, UR4 ;  /* 0x0000065432047896 */ /* 0x000fd20008000004 */
[----:B------:R-:W-:Y:S03]  /*9fd0*/  SYNCS.ARRIVE.TRANS64.RED.A1T0 RZ, [UR4], RZ ;  /* 0x000000ffffff79a7 */ /* 0x000fe60008100404 */
.L_x_276:
[----:B------:R-:W-:Y:S05]  /*9fe0*/  BSYNC B0 ;  /* 0x0000000000007941 */ /* 0x000fea0003800000 */
.L_x_275:
[----:B------:R-:W-:Y:S01]  /*9ff0*/  IADD3 R16, P0, R16, UR38, RZ ;  /* 0x0000002610107c10 */ /* 0x000fe2000ff1e0ff */
[----:B------:R-:W-:Y:S01]  /*a000*/  ULDC.64 UR4, c[0x0][0x8f8] ;  /* 0x00023e0000047ab9 */ /* 0x000fe20000000a00 */
[----:B------:R-:W-:Y:S01]  /*a010*/  UIADD3 UR40, UR40, 0x1, URZ ;  /* 0x0000000128287890 */ /* 0x000fe2000fffe03f */
[----:B-1----:R-:W-:Y:S01]  /*a020*/  PRMT R0, RZ, 0x7610, R0 ;  /* 0x00007610ff007816 */ /* 0x002fe20000000000 */
[----:B------:R-:W-:Y:S01]  /*a030*/  UMOV UR47, 0xffffffff ;  /* 0xffffffff002f7882 */ /* 0x000fe20000000000 */
[----:B------:R-:W-:Y:S01]  /*a040*/  IADD3.X R17, R17, UR37, RZ, P0, !PT ;  /* 0x0000002511117c10 */ /* 0x000fe200087fe4ff */
[----:B------:R-:W-:Y:S01]  /*a050*/  UISETP.NE.AND UP0, UPT, UR40, 0x4, UPT ;  /* 0x000000042800788c */ /* 0x000fe2000bf05270 */
[----:B------:R-:W-:Y:S01]  /*a060*/  ISETP.GE.U32.AND P0, PT, R16, UR4, PT ;  /* 0x0000000410007c0c */ /* 0x000fe2000bf06070 */
[----:B------:R-:W-:Y:S01]  /*a070*/  IMAD.MOV.U32 R22, RZ, RZ, -0x1 ;  /* 0xffffffffff167424 */ /* 0x000fe200078e00ff */
[----:B------:R-:W-:Y:S01]  /*a080*/  MOV R23, 0xffffffff ;  /* 0xffffffff00177802 */ /* 0x000fe20000000f00 */
[----:B------:R-:W-:Y:S01]  /*a090*/  USEL UR40, UR40, URZ, UP0 ;  /* 0x0000003f28287287 */ /* 0x000fe20008000000 */
[----:B------:R-:W-:-:S13]  /*a0a0*/  ISETP.GE.U32.AND.EX P0, PT, R17, UR5, PT, P0 ;  /* 0x0000000511007c0c */ /* 0x000fda000bf06100 */
[----:B------:R-:W-:Y:S05]  /*a0b0*/  @P0 BRA `(.L_x_278) ;  /* 0x0000000400500947 */ /* 0x000fea0003800000 */
[----:B------:R-:W1:Y:S01]  /*a0c0*/  LDC.64 R10, c[0x0][0x8d0] ;  /* 0x00023400ff0a7b82 */ /* 0x000e620000000a00 */
[----:B------:R-:W2:Y:S01]  /*a0d0*/  S2R R12, SR_CTAID.X ;  /* 0x00000000000c7919 */ /* 0x000ea20000002500 */
[----:B------:R-:W-:Y:S01]  /*a0e0*/  MOV R8, R16 ;  /* 0x0000001000087202 */ /* 0x000fe20000000f00 */
[----:B------:R-:W-:Y:S01]  /*a0f0*/  IMAD.MOV.U32 R9, RZ, RZ, R17 ;  /* 0x000000ffff097224 */ /* 0x000fe200078e0011 */
[----:B------:R-:W3:Y:S04]  /*a100*/  S2R R22, SR_CTAID.Y ;  /* 0x0000000000167919 */ /* 0x000ee80000002600 */
[----:B------:R-:W4:Y:S08]  /*a110*/  LDC R0, c[0x0][0x8d8] ;  /* 0x00023600ff007b82 */ /* 0x000f300000000800 */
[----:B------:R-:W2:Y:S01]  /*a120*/  LDC.64 R14, c[0x0][0x8c8] ;  /* 0x00023200ff0e7b82 */ /* 0x000ea20000000a00 */
[----:B-1----:R-:W-:-:S04]  /*a130*/  ISETP.NE.U32.AND P0, PT, R10, RZ, PT ;  /* 0x000000ff0a00720c */ /* 0x002fc80003f05070 */
[----:B------:R-:W-:-:S13]  /*a140*/  ISETP.NE.AND.EX P0, PT, R11, RZ, PT, P0 ;  /* 0x000000ff0b00720c */ /* 0x000fda0003f05300 */
[----:B--234-:R-:W-:Y:S05]  /*a150*/  @!P0 BRA `(.L_x_279) ;  /* 0x0000000000288947 */ /* 0x01cfea0003800000 */
[----:B------:R-:W1:Y:S02]  /*a160*/  LDC R3, c[0x0][0x8dc] ;  /* 0x00023700ff037b82 */ /* 0x000e640000000800 */
[----:B-1----:R-:W-:-:S04]  /*a170*/  IADD3 R3, P0, R16, R3, RZ ;  /* 0x0000000310037210 */ /* 0x002fc80007f1e0ff */
[----:B------:R-:W-:-:S05]  /*a180*/  IADD3.X R13, RZ, R17, RZ, P0, !PT ;  /* 0x00000011ff0d7210 */ /* 0x000fca00007fe4ff */
[----:B------:R-:W-:-:S04]  /*a190*/  IMAD.WIDE.U32 R4, R13, R10, RZ ;  /* 0x0000000a0d047225 */ /* 0x000fc800078e00ff */
[----:B------:R-:W-:-:S04]  /*a1a0*/  IMAD.WIDE.U32 R6, P0, R3, R11, R4 ;  /* 0x0000000b03067225 */ /* 0x000fc80007800004 */
[----:B------:R-:W-:Y:S01]  /*a1b0*/  IMAD.WIDE.U32 R4, R3, R10, RZ ;  /* 0x0000000a03047225 */ /* 0x000fe200078e00ff */
[----:B------:R-:W-:-:S03]  /*a1c0*/  IADD3.X R9, RZ, RZ, RZ, P0, !PT ;  /* 0x000000ffff097210 */ /* 0x000fc600007fe4ff */
[----:B------:R-:W-:Y:S01]  /*a1d0*/  IMAD.MOV.U32 R8, RZ, RZ, R7 ;  /* 0x000000ffff087224 */ /* 0x000fe200078e0007 */
[----:B------:R-:W-:-:S05]  /*a1e0*/  IADD3 RZ, P0, R5, R6, RZ ;  /* 0x0000000605ff7210 */ /* 0x000fca0007f1e0ff */
[----:B------:R-:W-:-:S08]  /*a1f0*/  IMAD.WIDE.U32.X R8, R13, R11, R8, P0 ;  /* 0x0000000b0d087225 */ /* 0x000fd000000e0408 */
.L_x_279:
[-CC-:B------:R-:W-:Y:S01]  /*a200*/  SHF.R.U64 R29, R8, R0.reuse, R9.reuse ;  /* 0x00000000081d7219 */ /* 0x180fe20000001209 */
[----:B------:R-:W1:Y:S01]  /*a210*/  LDC.64 R20, c[0x0][0x8e8] ;  /* 0x00023a00ff147b82 */ /* 0x000e620000000a00 */
[----:B------:R-:W-:Y:S01]  /*a220*/  SHF.R.U32.HI R0, RZ, R0, R9 ;  /* 0x00000000ff007219 */ /* 0x000fe20000011609 */
[----:B------:R-:W-:Y:S01]  /*a230*/  ULDC UR4, c[0x0][0x150] ;  /* 0x0000540000047ab9 */ /* 0x000fe20000000800 */
[----:B------:R-:W-:Y:S02]  /*a240*/  IADD3 R3, P0, RZ, -R29, RZ ;  /* 0x8000001dff037210 */ /* 0x000fe40007f1e0ff */
[----:B------:R-:W-:Y:S02]  /*a250*/  I2FP.F32.U32 R7, R12 ;  /* 0x0000000c00077245 */ /* 0x000fe40000201000 */
[----:B------:R-:W-:Y:S01]  /*a260*/  IADD3.X R5, RZ, ~R0, RZ, P0, !PT ;  /* 0x80000000ff057210 */ /* 0x000fe200007fe4ff */
[----:B------:R-:W2:Y:S02]  /*a270*/  LDC R6, c[0x0][0x8c0] ;  /* 0x00023000ff067b82 */ /* 0x000ea40000000800 */
[----:B------:R-:W-:Y:S01]  /*a280*/  FMUL R7, R7, UR4 ;  /* 0x0000000407077c20 */ /* 0x000fe20008400000 */
[----:B------:R-:W-:Y:S01]  /*a290*/  ULDC UR4, c[0x0][0x154] ;  /* 0x0000550000047ab9 */ /* 0x000fe20000000800 */
[----:B------:R-:W-:-:S02]  /*a2a0*/  IMAD R0, R5, R14, RZ ;  /* 0x0000000e05007224 */ /* 0x000fc400078e02ff */
[C---:B------:R-:W-:Y:S02]  /*a2b0*/  IMAD.WIDE.U32 R4, R3.reuse, R14, R16 ;  /* 0x0000000e03047225 */ /* 0x040fe400078e0010 */
[----:B------:R-:W3:Y:S01]  /*a2c0*/  LDC R8, c[0x0][0x8b0] ;  /* 0x00022c00ff087b82 */ /* 0x000ee20000000800 */
[----:B------:R-:W4:Y:S01]  /*a2d0*/  F2I.U32.TRUNC.NTZ R7, R7 ;  /* 0x0000000700077305 */ /* 0x000f22000020f000 */
[----:B------:R-:W-:Y:S01]  /*a2e0*/  IMAD R3, R3, R15, R0 ;  /* 0x0000000f03037224 */ /* 0x000fe200078e0200 */
[----:B------:R-:W-:-:S04]  /*a2f0*/  I2FP.F32.U32 R0, R22 ;  /* 0x0000001600007245 */ /* 0x000fc80000201000 */
[----:B------:R-:W-:Y:S01]  /*a300*/  IADD3 R3, R5, R3, RZ ;  /* 0x0000000305037210 */ /* 0x000fe20007ffe0ff */
[----:B------:R-:W5:Y:S01]  /*a310*/  LDC R11, c[0x0][0x900] ;  /* 0x00024000ff0b7b82 */ /* 0x000f620000000800 */
[----:B-1----:R-:W-:-:S04]  /*a320*/  ISETP.NE.U32.AND P0, PT, R20, RZ, PT ;  /* 0x000000ff1400720c */ /* 0x002fc80003f05070 */
[----:B------:R-:W-:-:S03]  /*a330*/  ISETP.NE.AND.EX P0, PT, R21, RZ, PT, P0 ;  /* 0x000000ff1500720c */ /* 0x000fc60003f05300 */
[----:B------:R-:W1:Y:S01]  /*a340*/  LDC R9, c[0x0][0x144] ;  /* 0x00005100ff097b82 */ /* 0x000e620000000800 */
[-C--:B--2---:R-:W-:Y:S01]  /*a350*/  SHF.R.U64 R10, R4, R6.reuse, R3 ;  /* 0x00000006040a7219 */ /* 0x084fe20000001203 */
[----:B----4-:R-:W-:Y:S01]  /*a360*/  IMAD.MOV R7, RZ, RZ, -R7 ;  /* 0x000000ffff077224 */ /* 0x010fe200078e0a07 */
[----:B------:R-:W-:Y:S01]  /*a370*/  SHF.R.U32.HI R3, RZ, R6, R3 ;  /* 0x00000006ff037219 */ /* 0x000fe20000011603 */
[----:B------:R-:W-:-:S04]  /*a380*/  FMUL R6, R0, UR4 ;  /* 0x0000000400067c20 */ /* 0x000fc80008400000 */
[----:B------:R-:W2:Y:S01]  /*a390*/  LDC R23, c[0x0][0x148] ;  /* 0x00005200ff177b82 */ /* 0x000ea20000000800 */
[----:B------:R4:W1:Y:S01]  /*a3a0*/  F2I.U32.TRUNC.NTZ R14, R6 ;  /* 0x00000006000e7305 */ /* 0x000862000020f000 */
[-CC-:B---3--:R-:W-:Y:S02]  /*a3b0*/  SHF.R.U64 R13, R10, R8.reuse, R3.reuse ;  /* 0x000000080a0d7219 */ /* 0x188fe40000001203 */
[----:B------:R-:W-:-:S04]  /*a3c0*/  SHF.R.U32.HI R0, RZ, R8, R3 ;  /* 0x00000008ff007219 */ /* 0x000fc80000011603 */
[----:B------:R-:W3:Y:S01]  /*a3d0*/  LDC R24, c[0x0][0x8a8] ;  /* 0x00022a00ff187b82 */ /* 0x000ee20000000800 */
[-CC-:B-----5:R-:W-:Y:S02]  /*a3e0*/  SHF.R.U64 R15, R13, R11.reuse, R0.reuse ;  /* 0x0000000b0d0f7219 */ /* 0x1a0fe40000001200 */
[----:B------:R-:W-:Y:S02]  /*a3f0*/  SHF.R.U32.HI R5, RZ, R11, R0 ;  /* 0x0000000bff057219 */ /* 0x000fe40000011600 */
[----:B------:R-:W-:-:S03]  /*a400*/  MOV R4, R15 ;  /* 0x0000000f00047202 */ /* 0x000fc60000000f00 */
[----:B------:R-:W2:Y:S01]  /*a410*/  LDC R26, c[0x0][0x8f0] ;  /* 0x00023c00ff1a7b82 */ /* 0x000ea20000000800 */
[----:B-1----:R-:W-:-:S07]  /*a420*/  IMAD R25, R9, R7, R12 ;  /* 0x0000000709197224 */ /* 0x002fce00078e020c */
[----:B------:R-:W1:Y:S08]  /*a430*/  LDC R27, c[0x0][0x8e0] ;  /* 0x00023800ff1b7b82 */ /* 0x000e700000000800 */
[----:B------:R-:W1:Y:S01]  /*a440*/  LDC R28, c[0x0][0x8b8] ;  /* 0x00022e00ff1c7b82 */ /* 0x000e620000000800 */
[----:B---34-:R-:W-:Y:S05]  /*a450*/  @!P0 BRA `(.L_x_280) ;  /* 0x0000000000288947 */ /* 0x018fea0003800000 */
[----:B------:R-:W3:Y:S02]  /*a460*/  LDC R0, c[0x0][0x8f4] ;  /* 0x00023d00ff007b82 */ /* 0x000ee40000000800 */
[----:B---3--:R-:W-:-:S04]  /*a470*/  IADD3 R3, P0, R15, R0, RZ ;  /* 0x000000000f037210 */ /* 0x008fc80007f1e0ff */
        /* <DEDUP_REMOVED lines=8> */
.L_x_280:
[----:B------:R-:W-:Y:S02]  /*a500*/  ISETP.NE.AND P0, PT, R2, 0x1, PT ;  /* 0x000000010200780c */ /* 0x000fe40003f05270 */
[----:B--2---:R-:W-:Y:S01]  /*a510*/  SHF.R.U64 R3, R4, R26, R5 ;  /* 0x0000001a04037219 */ /* 0x004fe20000001205 */
[----:B------:R-:W-:Y:S01]  /*a520*/  VIADD R5, R24, 0xffffffff ;  /* 0xffffffff18057836 */ /* 0x000fe20000000000 */
[----:B------:R-:W-:Y:S02]  /*a530*/  IADD3 R14, -R14, RZ, RZ ;  /* 0x000000ff0e0e7210 */ /* 0x000fe40007ffe1ff */
[----:B------:R-:W-:Y:S02]  /*a540*/  LOP3.LUT R0, R13, R96, RZ, 0xc0, !PT ;  /* 0x000000600d007212 */ /* 0x000fe400078ec0ff */
[----:B------:R-:W-:Y:S02]  /*a550*/  IADD3 R4, -R3, RZ, RZ ;  /* 0x000000ff03047210 */ /* 0x000fe40007ffe1ff */
[----:B------:R-:W-:-:S03]  /*a560*/  R2UR UR47, R29 ;  /* 0x000000001d2f72ca */ /* 0x000fc600000e0000 */
[----:B------:R-:W-:Y:S02]  /*a570*/  @P0 IMAD R25, R23, R14, R22 ;  /* 0x0000000e17190224 */ /* 0x000fe400078e0216 */
[----:B------:R-:W-:Y:S01]  /*a580*/  IMAD R22, R91, R3, R0 ;  /* 0x000000035b167224 */ /* 0x000fe200078e0200 */
[----:B------:R-:W-:Y:S01]  /*a590*/  LOP3.LUT R3, R10, R5, RZ, 0xc0, !PT ;  /* 0x000000050a037212 */ /* 0x000fe200078ec0ff */
[----:B-1----:R-:W-:Y:S02]  /*a5a0*/  IMAD R0, R4, R27, R15 ;  /* 0x0000001b04007224 */ /* 0x002fe400078e020f */
[----:B------:R-:W-:Y:S02]  /*a5b0*/  IMAD R22, R22, R28, R25 ;  /* 0x0000001c16167224 */ /* 0x000fe400078e0219 */
[----:B------:R-:W-:Y:S01]  /*a5c0*/  IMAD R3, R0, R24, R3 ;  /* 0x0000001800037224 */ /* 0x000fe200078e0203 */
[----:B------:R-:W-:-:S04]  /*a5d0*/  MOV R0, 0x1 ;  /* 0x0000000100007802 */ /* 0x000fc80000000f00 */
[----:B------:R-:W-:Y:S02]  /*a5e0*/  SEL R23, R3, R22, !P0 ;  /* 0x0000001603177207 */ /* 0x000fe40004000000 */
[----:B------:R-:W-:-:S07]  /*a5f0*/  SEL R22, R22, R3, !P0 ;  /* 0x0000000316167207 */ /* 0x000fce0004000000 */
.L_x_278:
[----:B------:R-:W-:Y:S01]  /*a600*/  LOP3.LUT P0, RZ, R0, 0xff, RZ, 0xc0, !PT ;  /* 0x000000ff00ff7812 */ /* 0x000fe2000780c0ff */
[----:B------:R-:W-:Y:S02]  /*a610*/  UIMAD.WIDE.U32 UR4, UR43, -0x55555555, URZ ;  /* 0xaaaaaaab2b0478a5 */ /* 0x000fe4000f8e003f */
[----:B------:R-:W-:Y:S02]  /*a620*/  UIADD3 UR41, UR41, 0x4, URZ ;  /* 0x0000000429297890 */ /* 0x000fe4000fffe03f */
[----:B------:R-:W-:-:S04]  /*a630*/  USHF.R.U32.HI UR4, URZ, 0x2, UR5 ;  /* 0x000000023f047899 */ /* 0x000fc80008011605 */
[----:B------:R-:W-:-:S04]  /*a640*/  UIMAD UR43, UR4, -0x6, UR43 ;  /* 0xfffffffa042b78a4 */ /* 0x000fc8000f8e022b */
[----:B------:R-:W-:Y:S08]  /*a650*/  @P0 BRA `(.L_x_281) ;  /* 0xffffff6c00ec0947 */ /* 0x000ff0000383ffff */
[----:B------:R-:W-:-:S13]  /*a660*/  PLOP3.LUT P0, PT, PT, PT, PT, 0x8, 0x0 ;  /* 0x000000000000781c */ /* 0x000fda0003f0e170 */
.L_x_18:
[----:B------:R-:W-:Y:S05]  /*a670*/  @P0 BRA `(.L_x_10) ;  /* 0x0000002800f40947 */ /* 0x000fea0003800000 */
[----:B------:R-:W-:Y:S01]  /*a680*/  ULDC.64 UR6, c[0x0][0x588] ;  /* 0x0001620000067ab9 */ /* 0x000fe20000000a00 */
[----:B------:R-:W-:Y:S01]  /*a690*/  ULDC.64 UR4, c[0x0][0x590] ;  /* 0x0001640000047ab9 */ /* 0x000fe20000000a00 */
[----:B------:R-:W-:Y:S01]  /*a6a0*/  ISETP.NE.U32.AND P0, PT, RZ, UR6, PT ;  /* 0x00000006ff007c0c */ /* 0x000fe2000bf05070 */
[----:B------:R-:W-:-:S04]  /*a6b0*/  DEPBAR.LE SB0, 0x0 ;  /* 0x000080000000791a */ /* 0x000fc80000000000 */
[----:B------:R-:W-:Y:S01]  /*a6c0*/  ISETP.NE.U32.AND P1, PT, RZ, UR4, PT ;  /* 0x00000004ff007c0c */ /* 0x000fe2000bf25070 */
[----:B------:R-:W-:Y:S01]  /*a6d0*/  BSSY B0, `(.L_x_282) ;  /* 0x0000015000007945 */ /* 0x000fe20003800000 */
[----:B------:R-:W-:Y:S02]  /*a6e0*/  ISETP.NE.AND.EX P0, PT, RZ, UR7, PT, P0 ;  /* 0x00000007ff007c0c */ /* 0x000fe4000bf05300 */
[----:B------:R-:W-:-:S13]  /*a6f0*/  ISETP.NE.AND.EX P1, PT, RZ, UR5, PT, P1 ;  /* 0x00000005ff007c0c */ /* 0x000fda000bf25310 */
[----:B------:R-:W-:Y:S05]  /*a700*/  @P0 BRA P1, `(.L_x_283) ;  /* 0x0000000000440947 */ /* 0x000fea0000800000 */
[----:B------:R-:W-:-:S04]  /*a710*/  ISETP.NE.U32.AND P0, PT, RZ, UR4, PT ;  /* 0x00000004ff007c0c */ /* 0x000fc8000bf05070 */
[----:B------:R-:W-:-:S13]  /*a720*/  ISETP.NE.AND.EX P0, PT, RZ, UR5, PT, P0 ;  /* 0x00000005ff007c0c */ /* 0x000fda000bf05300 */
[----:B------:R-:W-:Y:S05]  /*a730*/  @!P0 BRA `(.L_x_284) ;  /* 0x00000000002c8947 */ /* 0x000fea0003800000 */
[----:B------:R-:W-:-:S13]  /*a740*/  LOP3.LUT P0, RZ, R88, 0xff, RZ, 0xc0, !PT ;  /* 0x000000ff58ff7812 */ /* 0x000fda000780c0ff */
[----:B------:R-:W-:Y:S05]  /*a750*/  @!P0 BRA `(.L_x_285) ;  /* 0x0000000000108947 */ /* 0x000fea0003800000 */
[----:B-----5:R-:W-:-:S13]  /*a760*/  FSETP.NEU.AND P0, PT, R89, RZ, PT ;  /* 0x000000ff5900720b */ /* 0x020fda0003f0d000 */
[----:B------:R-:W-:Y:S05]  /*a770*/  @!P0 BREAK B0 ;  /* 0x0000000000008942 */ /* 0x000fea0003800000 */
[----:B------:R-:W-:Y:S05]  /*a780*/  @P0 BRA `(.L_x_283) ;  /* 0x0000000000240947 */ /* 0x000fea0003800000 */
[----:B------:R-:W-:Y:S05]  /*a790*/  BRA `(.L_x_10) ;  /* 0x0000002800ac7947 */ /* 0x000fea0003800000 */
.L_x_285:
[----:B------:R-:W-:-:S04]  /*a7a0*/  ISETP.NE.U32.AND P0, PT, RZ, UR6, PT ;  /* 0x00000006ff007c0c */ /* 0x000fc8000bf05070 */
[----:B------:R-:W-:-:S13]  /*a7b0*/  ISETP.NE.AND.EX P0, PT, RZ, UR7, PT, P0 ;  /* 0x00000007ff007c0c */ /* 0x000fda000bf05300 */
[----:B------:R-:W-:Y:S05]  /*a7c0*/  @!P0 BREAK B0 ;  /* 0x0000000000008942 */ /* 0x000fea0003800000 */
[----:B------:R-:W-:Y:S05]  /*a7d0*/  @P0 BRA `(.L_x_283) ;  /* 0x0000000000100947 */ /* 0x000fea0003800000 */
[----:B------:R-:W-:Y:S05]  /*a7e0*/  BRA `(.L_x_10) ;  /* 0x0000002800987947 */ /* 0x000fea0003800000 */
.L_x_284:
[----:B-----5:R-:W-:-:S13]  /*a7f0*/  FSETP.NEU.AND P0, PT, R89, RZ, PT ;  /* 0x000000ff5900720b */ /* 0x020fda0003f0d000 */
[----:B------:R-:W-:Y:S05]  /*a800*/  @!P0 BREAK B0 ;  /* 0x0000000000008942 */ /* 0x000fea0003800000 */
[----:B------:R-:W-:Y:S05]  /*a810*/  @!P0 BRA `(.L_x_10) ;  /* 0x00000028008c8947 */ /* 0x000fea0003800000 */
.L_x_283:
[----:B------:R-:W-:Y:S05]  /*a820*/  BSYNC B0 ;  /* 0x0000000000007941 */ /* 0x000fea0003800000 */
.L_x_282:
[----:B------:R-:W-:-:S04]  /*a830*/  LOP3.LUT R18, R18, 0x1, RZ, 0xfc, !PT ;  /* 0x0000000112127812 */ /* 0x000fc800078efcff */
[----:B------:R-:W-:-:S13]  /*a840*/  ISETP.NE.AND P0, PT, R18, 0x3, PT ;  /* 0x000000031200780c */ /* 0x000fda0003f05270 */
[----:B------:R-:W-:Y:S05]  /*a850*/  @!P0 BRA `(.L_x_286) ;  /* 0x0000000000048947 */ /* 0x000fea0003800000 */
[----:B------:R-:W-:Y:S01]  /*a860*/  BPT.TRAP 0x1 ;  /* 0x000000040000795c */ /* 0x000fe20000300000 */
.L_x_286:
[----:B------:R-:W3:Y:S01]  /*a870*/  S2UR UR5, SR_CgaCtaId ;  /* 0x00000000000579c3 */ /* 0x000ee20000008800 */
[----:B------:R-:W-:Y:S02]  /*a880*/  UMOV UR4, 0x400 ;  /* 0x0000040000047882 */ /* 0x000fe40000000000 */
[----:B---3--:R-:W-:-:S04]  /*a890*/  ULEA UR4, UR5, UR4, 0x18 ;  /* 0x0000000405047291 */ /* 0x008fc8000f8ec03f */
[----:B------:R-:W-:-:S04]  /*a8a0*/  ULEA UR4, UR40, UR4, 0x3 ;  /* 0x0000000428047291 */ /* 0x000fc8000f8e183f */
[----:B------:R-:W-:-:S04]  /*a8b0*/  UIADD3 UR4, UR4, 0x80, URZ ;  /* 0x0000008004047890 */ /* 0x000fc8000fffe03f */
[----:B------:R-:W-:-:S09]  /*a8c0*/  UPRMT UR4, UR5, 0x654, UR4 ;  /* 0x0000065405047896 */ /* 0x000fd20008000004 */
[----:B------:R-:W-:Y:S01]  /*a8d0*/  SYNCS.ARRIVE.TRANS64.RED.A1T0 RZ, [UR4], RZ ;  /* 0x000000ffffff79a7 */ /* 0x000fe20008100404 */
[----:B------:R-:W-:Y:S05]  /*a8e0*/  BRA `(.L_x_10) ;  /* 0x0000002800587947 */ /* 0x000fea0003800000 */
.L_x_9:
[----:B------:R-:W-:Y:S01]  /*a8f0*/  ULDC.64 UR4, c[0x0][0x8f8] ;  /* 0x00023e0000047ab9 */ /* 0x000fe20000000a00 */
[----:B------:R-:W-:Y:S01]  /*a900*/  PRMT R11, RZ, 0x7610, R11 ;  /* 0x00007610ff0b7816 */ /* 0x000fe2000000000b */
[----:B------:R-:W-:Y:S01]  /*a910*/  IMAD.MOV.U32 R20, RZ, RZ, -0x1 ;  /* 0xffffffffff147424 */ /* 0x000fe200078e00ff */
[----:B------:R-:W-:Y:S02]  /*a920*/  ISETP.GE.U32.AND P1, PT, R16, UR4, PT ;  /* 0x0000000410007c0c */ /* 0x000fe4000bf26070 */
[----:B------:R-:W-:Y:S02]  /*a930*/  MOV R7, 0xffffffff ;  /* 0xffffffff00077802 */ /* 0x000fe40000000f00 */
[----:B------:R-:W-:Y:S02]  /*a940*/  ISETP.GE.U32.AND.EX P1, PT, R17, UR5, PT, P1 ;  /* 0x0000000511007c0c */ /* 0x000fe4000bf26110 */
[----:B------:R-:W-:-:S11]  /*a950*/  MOV R6, 0xffffffff ;  /* 0xffffffff00067802 */ /* 0x000fd60000000f00 */
[----:B------:R-:W-:Y:S05]  /*a960*/  @P1 BRA `(.L_x_287) ;  /* 0x00000004005c1947 */ /* 0x000fea0003800000 */
[----:B------:R-:W1:Y:S01]  /*a970*/  LDC.64 R20, c[0x0][0x8d0] ;  /* 0x00023400ff147b82 */ /* 0x000e620000000a00 */
[----:B------:R-:W-:Y:S01]  /*a980*/  IMAD.MOV.U32 R14, RZ, RZ, R16 ;  /* 0x000000ffff0e7224 */ /* 0x000fe200078e0010 */
[----:B------:R-:W-:-:S06]  /*a990*/  MOV R15, R17 ;  /* 0x00000011000f7202 */ /* 0x000fcc0000000f00 */
        /* <DEDUP_REMOVED lines=15> */
.L_x_288:
[--C-:B------:R-:W-:Y:S01]  /*aa90*/  SHF.R.U64 R21, R14, R22, R15.reuse ;  /* 0x000000160e157219 */ /* 0x100fe2000000120f */
[----:B------:R-:W1:Y:S01]  /*aaa0*/  LDC.64 R30, c[0x0][0x8e8] ;  /* 0x00023a00ff1e7b82 */ /* 0x000e620000000a00 */
[----:B------:R-:W-:Y:S01]  /*aab0*/  I2FP.F32.U32 R7, R8 ;  /* 0x0000000800077245 */ /* 0x000fe20000201000 */
[----:B------:R-:W-:Y:S01]  /*aac0*/  ULDC UR4, c[0x0][0x150] ;  /* 0x0000540000047ab9 */ /* 0x000fe20000000800 */
[----:B------:R-:W-:Y:S02]  /*aad0*/  SHF.R.U32.HI R6, RZ, R22, R15 ;  /* 0x00000016ff067219 */ /* 0x000fe4000001160f */
[----:B------:R-:W-:Y:S01]  /*aae0*/  IADD3 R9, P1, RZ, -R21, RZ ;  /* 0x80000015ff097210 */ /* 0x000fe20007f3e0ff */
[----:B------:R-:W-:Y:S01]  /*aaf0*/  FMUL R13, R7, UR4 ;  /* 0x00000004070d7c20 */ /* 0x000fe20008400000 */
[----:B------:R-:W-:Y:S01]  /*ab00*/  ULDC UR4, c[0x0][0x154] ;  /* 0x0000550000047ab9 */ /* 0x000fe20000000800 */
[----:B------:R-:W2:Y:S01]  /*ab10*/  LDC R20, c[0x0][0x8c0] ;  /* 0x00023000ff147b82 */ /* 0x000ea20000000800 */
[----:B------:R-:W-:Y:S01]  /*ab20*/  IADD3.X R11, RZ, ~R6, RZ, P1, !PT ;  /* 0x80000006ff0b7210 */ /* 0x000fe20000ffe4ff */
[----:B------:R-:W-:-:S02]  /*ab30*/  IMAD.WIDE.U32 R6, R9, R24, R16 ;  /* 0x0000001809067225 */ /* 0x000fc400078e0010 */
[----:B------:R-:W3:Y:S02]  /*ab40*/  F2I.U32.TRUNC.NTZ R13, R13 ;  /* 0x0000000d000d7305 */ /* 0x000ee4000020f000 */
[----:B------:R-:W-:Y:S02]  /*ab50*/  IMAD R12, R11, R24, RZ ;  /* 0x000000180b0c7224 */ /* 0x000fe400078e02ff */
[----:B------:R-:W4:Y:S02]  /*ab60*/  LDC R15, c[0x0][0x144] ;  /* 0x00005100ff0f7b82 */ /* 0x000f240000000800 */
[----:B------:R-:W-:Y:S01]  /*ab70*/  IMAD R9, R9, R25, R12 ;  /* 0x0000001909097224 */ /* 0x000fe200078e020c */
[----:B------:R-:W-:-:S03]  /*ab80*/  MOV R12, 0xffffffff ;  /* 0xffffffff000c7802 */ /* 0x000fc60000000f00 */
[----:B------:R-:W-:Y:S01]  /*ab90*/  IMAD.IADD R7, R7, 0x1, R9 ;  /* 0x0000000107077824 */ /* 0x000fe200078e0209 */
[----:B------:R-:W-:Y:S01]  /*aba0*/  I2FP.F32.U32 R9, R10 ;  /* 0x0000000a00097245 */ /* 0x000fe20000201000 */
[----:B------:R-:W5:Y:S01]  /*abb0*/  LDC R22, c[0x0][0x8b0] ;  /* 0x00022c00ff167b82 */ /* 0x000f620000000800 */
[----:B-1----:R-:W-:-:S03]  /*abc0*/  ISETP.NE.U32.AND P1, PT, R30, RZ, PT ;  /* 0x000000ff1e00720c */ /* 0x002fc60003f25070 */
[----:B------:R-:W-:Y:S01]  /*abd0*/  FMUL R9, R9, UR4 ;  /* 0x0000000409097c20 */ /* 0x000fe20008400000 */
[----:B------:R-:W-:-:S03]  /*abe0*/  ISETP.NE.AND.EX P1, PT, R31, RZ, PT, P1 ;  /* 0x000000ff1f00720c */ /* 0x000fc60003f25310 */
[----:B------:R-:W1:Y:S01]  /*abf0*/  LDC R11, c[0x0][0x900] ;  /* 0x00024000ff0b7b82 */ /* 0x000e620000000800 */
[-CC-:B--2---:R-:W-:Y:S02]  /*ac00*/  SHF.R.U64 R14, R6, R20.reuse, R7.reuse ;  /* 0x00000014060e7219 */ /* 0x184fe40000001207 */
[----:B---3--:R-:W-:Y:S02]  /*ac10*/  IADD3 R6, -R13, RZ, RZ ;  /* 0x000000ff0d067210 */ /* 0x008fe40007ffe1ff */
[----:B------:R-:W-:Y:S02]  /*ac20*/  SHF.R.U32.HI R7, RZ, R20, R7 ;  /* 0x00000014ff077219 */ /* 0x000fe40000011607 */
[----:B------:R2:W3:Y:S01]  /*ac30*/  F2I.U32.TRUNC.NTZ R20, R9 ;  /* 0x0000000900147305 */ /* 0x0004e2000020f000 */
[----:B------:R-:W2:Y:S01]  /*ac40*/  LDC R27, c[0x0][0x148] ;  /* 0x00005200ff1b7b82 */ /* 0x000ea20000000800 */
[----:B----4-:R-:W-:Y:S02]  /*ac50*/  IMAD R29, R15, R6, R8 ;  /* 0x000000060f1d7224 */ /* 0x010fe400078e0208 */
[----:B------:R-:W-:-:S05]  /*ac60*/  IMAD.MOV.U32 R8, RZ, RZ, 0x1 ;  /* 0x00000001ff087424 */ /* 0x000fca00078e00ff */
[----:B------:R-:W4:Y:S01]  /*ac70*/  LDC R24, c[0x0][0x8a8] ;  /* 0x00022a00ff187b82 */ /* 0x000f220000000800 */
[-CC-:B-----5:R-:W-:Y:S02]  /*ac80*/  SHF.R.U64 R23, R14, R22.reuse, R7.reuse ;  /* 0x000000160e177219 */ /* 0x1a0fe40000001207 */
[----:B------:R-:W-:-:S05]  /*ac90*/  SHF.R.U32.HI R6, RZ, R22, R7 ;  /* 0x00000016ff067219 */ /* 0x000fca0000011607 */
[----:B------:R-:W2:Y:S01]  /*aca0*/  LDC R26, c[0x0][0x8f0] ;  /* 0x00023c00ff1a7b82 */ /* 0x000ea20000000800 */
[-C--:B-1----:R-:W-:Y:S02]  /*acb0*/  SHF.L.U32 R12, R12, R11.reuse, RZ ;  /* 0x0000000b0c0c7219 */ /* 0x082fe400000006ff */
[-CC-:B------:R-:W-:Y:S02]  /*acc0*/  SHF.R.U64 R25, R23, R11.reuse, R6.reuse ;  /* 0x0000000b17197219 */ /* 0x180fe40000001206 */
[-C--:B------:R-:W-:Y:S02]  /*acd0*/  SHF.R.U32.HI R7, RZ, R11.reuse, R6 ;  /* 0x0000000bff077219 */ /* 0x080fe40000011606 */
[----:B------:R-:W-:Y:S01]  /*ace0*/  SHF.L.U32 R22, R8, R11, RZ ;  /* 0x0000000b08167219 */ /* 0x000fe200000006ff */
[----:B------:R-:W1:Y:S01]  /*acf0*/  LDC R28, c[0x0][0x8e0] ;  /* 0x00023800ff1c7b82 */ /* 0x000e620000000800 */
[----:B------:R-:W-:Y:S02]  /*ad00*/  LOP3.LUT R32, RZ, R12, RZ, 0x33, !PT ;  /* 0x0000000cff207212 */ /* 0x000fe400078e33ff */
[----:B------:R-:W-:-:S05]  /*ad10*/  MOV R6, R25 ;  /* 0x0000001900067202 */ /* 0x000fca0000000f00 */
[----:B------:R-:W1:Y:S01]  /*ad20*/  LDC R33, c[0x0][0x8b8] ;  /* 0x00022e00ff217b82 */ /* 0x000e620000000800 */
[----:B---34-:R-:W-:Y:S05]  /*ad30*/  @!P1 BRA `(.L_x_289) ;  /* 0x0000000000289947 */ /* 0x018fea0003800000 */
[----:B------:R-:W3:Y:S02]  /*ad40*/  LDC R6, c[0x0][0x8f4] ;  /* 0x00023d00ff067b82 */ /* 0x000ee40000000800 */
[----:B---3--:R-:W-:-:S04]  /*ad50*/  IADD3 R11, P1, R25, R6, RZ ;  /* 0x00000006190b7210 */ /* 0x008fc80007f3e0ff */
[----:B------:R-:W-:-:S05]  /*ad60*/  IADD3.X R15, RZ, R7, RZ, P1, !PT ;  /* 0x00000007ff0f7210 */ /* 0x000fca0000ffe4ff */
[----:B------:R-:W-:-:S04]  /*ad70*/  IMAD.WIDE.U32 R6, R15, R30, RZ ;  /* 0x0000001e0f067225 */ /* 0x000fc800078e00ff */
[----:B--2---:R-:W-:-:S04]  /*ad80*/  IMAD.WIDE.U32 R8, P1, R11, R31, R6 ;  /* 0x0000001f0b087225 */ /* 0x004fc80007820006 */
[----:B------:R-:W-:Y:S01]  /*ad90*/  IMAD.WIDE.U32 R6, R11, R30, RZ ;  /* 0x0000001e0b067225 */ /* 0x000fe200078e00ff */
[----:B------:R-:W-:-:S03]  /*ada0*/  MOV R12, R9 ;  /* 0x00000009000c7202 */ /* 0x000fc60000000f00 */
[----:B------:R-:W-:Y:S01]  /*adb0*/  IMAD.X R13, RZ, RZ, RZ, P1 ;  /* 0x000000ffff0d7224 */ /* 0x000fe200008e06ff */
[----:B------:R-:W-:-:S05]  /*adc0*/  IADD3 RZ, P1, R7, R8, RZ ;  /* 0x0000000807ff7210 */ /* 0x000fca0007f3e0ff */
[----:B------:R-:W-:-:S08]  /*add0*/  IMAD.WIDE.U32.X R6, R15, R31, R12, P1 ;  /* 0x0000001f0f067225 */ /* 0x000fd000008e040c */
.L_x_289:
[----:B------:R-:W-:Y:S01]  /*ade0*/  ISETP.NE.AND P1, PT, R2, 0x1, PT ;  /* 0x000000010200780c */ /* 0x000fe20003f25270 */
[----:B--2---:R-:W-:Y:S01]  /*adf0*/  VIADD R9, R24, 0xffffffff ;  /* 0xffffffff18097836 */ /* 0x004fe20000000000 */
[----:B------:R-:W-:Y:S02]  /*ae00*/  SHF.R.U64 R7, R6, R26, R7 ;  /* 0x0000001a06077219 */ /* 0x000fe40000001207 */
[----:B------:R-:W-:Y:S02]  /*ae10*/  IADD3 R20, -R20, RZ, RZ ;  /* 0x000000ff14147210 */ /* 0x000fe40007ffe1ff */
[----:B------:R-:W-:Y:S02]  /*ae20*/  LOP3.LUT R6, R23, R32, RZ, 0xc0, !PT ;  /* 0x0000002017067212 */ /* 0x000fe400078ec0ff */
[----:B------:R-:W-:Y:S02]  /*ae30*/  IADD3 R8, -R7, RZ, RZ ;  /* 0x000000ff07087210 */ /* 0x000fe40007ffe1ff */
[----:B------:R-:W-:-:S02]  /*ae40*/  LOP3.LUT R9, R14, R9, RZ, 0xc0, !PT ;  /* 0x000000090e097212 */ /* 0x000fc400078ec0ff */
[----:B------:R-:W-:Y:S01]  /*ae50*/  MOV R11, 0x1 ;  /* 0x00000001000b7802 */ /* 0x000fe20000000f00 */
[----:B------:R-:W-:Y:S02]  /*ae60*/  @P1 IMAD R29, R27, R20, R10 ;  /* 0x000000141b1d1224 */ /* 0x000fe400078e020a */
[----:B------:R-:W-:Y:S02]  /*ae70*/  IMAD R20, R22, R7, R6 ;  /* 0x0000000716147224 */ /* 0x000fe400078e0206 */
[----:B-1----:R-:W-:Y:S02]  /*ae80*/  IMAD R6, R8, R28, R25 ;  /* 0x0000001c08067224 */ /* 0x002fe400078e0219 */
[----:B------:R-:W-:Y:S02]  /*ae90*/  IMAD R20, R20, R33, R29 ;  /* 0x0000002114147224 */ /* 0x000fe400078e021d */
[----:B------:R-:W-:Y:S02]  /*aea0*/  IMAD R9, R6, R24, R9 ;  /* 0x0000001806097224 */ /* 0x000fe400078e0209 */
[----:B------:R-:W-:-:S03]  /*aeb0*/  IMAD.MOV.U32 R6, RZ, RZ, R21 ;  /* 0x000000ffff067224 */ /* 0x000fc600078e0015 */
[----:B------:R-:W-:Y:S02]  /*aec0*/  SEL R7, R9, R20, !P1 ;  /* 0x0000001409077207 */ /* 0x000fe40004800000 */
[----:B------:R-:W-:-:S07]  /*aed0*/  SEL R20, R20, R9, !P1 ;  /* 0x0000000914147207 */ /* 0x000fce0004800000 */
.L_x_287:
[----:B------:R-:W-:-:S08]  /*aee0*/  NOP ;  /* 0x0000000000007918 */ /* 0x000fd00000000000 */
[----:B------:R-:W1:-:S00]  /*aef0*/  USETMAXREG.DEALLOC.CTAPOOL 0x28 ;  /* 0x00000028000079c8 */ /* 0x000e4000080e0500 */
[----:B-1----:R-:W-:-:S13]  /*af00*/  ISETP.NE.AND P1, PT, R0, 0x1, PT ;  /* 0x000000010000780c */ /* 0x002fda0003f25270 */
[----:B------:R-:W-:Y:S05]  /*af10*/  @!P1 BRA `(.L_x_10) ;  /* 0x0000002000cc9947 */ /* 0x000fea0003800000 */
[----:B------:R-:W-:Y:S05]  /*af20*/  @!P4 BRA `(.L_x_290) ;  /* 0x0000001000acc947 */ /* 0x000fea0003800000 */
[----:B------:R-:W-:-:S13]  /*af30*/  ISETP.NE.OR P0, PT, R0, 0x2, P0 ;  /* 0x000000020000780c */ /* 0x000fda0000705670 */
[----:B------:R-:W-:Y:S05]  /*af40*/  @P0 BRA `(.L_x_10) ;  /* 0x0000002000c00947 */ /* 0x000fea0003800000 */
[----:B------:R-:W-:-:S13]  /*af50*/  LOP3.LUT P1, RZ, R11, 0xff, RZ, 0xc0, !PT ;  /* 0x000000ff0bff7812 */ /* 0x000fda000782c0ff */
[----:B------:R-:W-:Y:S05]  /*af60*/  @!P1 BRA `(.L_x_291) ;  /* 0x0000000000189947 */ /* 0x000fea0003800000 */
[----:B------:R-:W-:Y:S01]  /*af70*/  UMOV UR4, 0x400 ;  /* 0x0000040000047882 */ /* 0x000fe20000000000 */
[----:B------:R-:W-:Y:S01]  /*af80*/  MOV R0, RZ ;  /* 0x000000ff00007202 */ /* 0x000fe20000000f00 */
[----:B------:R-:W-:-:S03]  /*af90*/  ULEA UR4, UR36, UR4, 0x18 ;  /* 0x0000000424047291 */ /* 0x000fc6000f8ec03f */
[----:B------:R-:W-:-:S06]  /*afa0*/  SHF.L.U32 R0, R0, 0x1f, RZ ;  /* 0x0000001f00007819 */ /* 0x000fcc00000006ff */
[----:B------:R-:W1:Y:S02]  /*afb0*/  SYNCS.PHASECHK.TRANS64.TRYWAIT P0, [UR4+0xa8], R0 ;  /* 0x0000a800ff0075a7 */ /* 0x000e640008000144 */
[----:B-1----:R-:W-:Y:S05]  /*afc0*/  @!P0 BRA `(.L_x_292) ;  /* 0x0000002400288947 */ /* 0x002fea0003800000 */
.L_x_291:
[----:B-1----:R-:W-:Y:S01]  /*afd0*/  PRMT R0, RZ, 0x7610, R0 ;  /* 0x00007610ff007816 */ /* 0x002fe20000000000 */
[----:B------:R-:W-:Y:S06]  /*afe0*/  @P3 BRA `(.L_x_293) ;  /* 0x0000000000243947 */ /* 0x000fec0003800000 */
[----:B------:R-:W-:Y:S02]  /*aff0*/  ULDC.64 UR4, c[0x0][0x588] ;  /* 0x0001620000047ab9 */ /* 0x000fe40000000a00 */
[----:B------:R-:W-:-:S04]  /*b000*/  ISETP.NE.U32.AND P0, PT, RZ, UR4, PT ;  /* 0x00000004ff007c0c */ /* 0x000fc8000bf05070 */
[----:B------:R-:W-:-:S13]  /*b010*/  ISETP.NE.AND.EX P0, PT, RZ, UR5, PT, P0 ;  /* 0x00000005ff007c0c */ /* 0x000fda000bf05300 */
[----:B------:R-:W-:Y:S05]  /*b020*/  @!P0 BRA `(.L_x_294) ;  /* 0x00000000000c8947 */ /* 0x000fea0003800000 */
[----:B------:R1:W5:Y:S01]  /*b030*/  LDG.E R3, desc[UR52][R4.64] ;  /* 0x0000003404037981 */ /* 0x000362000c1e1900 */
[----:B------:R-:W-:Y:S01]  /*b040*/  MOV R0, 0x1 ;  /* 0x0000000100007802 */ /* 0x000fe20000000f00 */
[----:B------:R-:W-:Y:S06]  /*b050*/  BRA `(.L_x_293) ;  /* 0x0000000000087947 */ /* 0x000fec0003800000 */
.L_x_294:
[----:B------:R-:W2:Y:S01]  /*b060*/  LDC R3, c[0x0][0x580] ;  /* 0x00016000ff037b82 */ /* 0x000ea20000000800 */
[----:B------:R-:W-:-:S07]  /*b070*/  IMAD.MOV.U32 R0, RZ, RZ, 0x1 ;  /* 0x00000001ff007424 */ /* 0x000fce00078e00ff */
.L_x_293:
[----:B------:R-:W-:Y:S01]  /*b080*/  MOV R8, 0x1 ;  /* 0x0000000100087802 */ /* 0x000fe20000000f00 */
[----:B------:R-:W-:Y:S06]  /*b090*/  @!P1 BRA `(.L_x_295) ;  /* 0x0000000c00e09947 */ /* 0x000fec0003800000 */
[----:B------:R-:W3:Y:S01]  /*b0a0*/  LDC R9, c[0x0][0x900] ;  /* 0x00024000ff097b82 */ /* 0x000ee20000000800 */
[----:B-1----:R-:W-:Y:S01]  /*b0b0*/  MOV R4, 0xffffffff ;  /* 0xffffffff00047802 */ /* 0x002fe20000000f00 */
[----:B------:R-:W-:Y:S01]  /*b0c0*/  IMAD.MOV.U32 R8, RZ, RZ, 0x1 ;  /* 0x00000001ff087424 */ /* 0x000fe200078e00ff */
[----:B------:R-:W-:Y:S01]  /*b0d0*/  LOP3.LUT R10, R18, 0x2, RZ, 0xfc, !PT ;  /* 0x00000002120a7812 */ /* 0x000fe200078efcff */
[----:B------:R-:W-:Y:S01]  /*b0e0*/  ULDC.64 UR6, c[0x0][0x198] ;  /* 0x0000660000067ab9 */ /* 0x000fe20000000a00 */
[----:B------:R-:W-:Y:S01]  /*b0f0*/  ULDC.64 UR14, c[0x0][0x588] ;  /* 0x00016200000e7ab9 */ /* 0x000fe20000000a00 */
[----:B------:R-:W-:Y:S01]  /*b100*/  ULDC.64 UR22, c[0x0][0x590] ;  /* 0x0001640000167ab9 */ /* 0x000fe20000000a00 */
[----:B------:R-:W-:Y:S01]  /*b110*/  ULDC.64 UR24, c[0x0][0x8f8] ;  /* 0x00023e0000187ab9 */ /* 0x000fe20000000a00 */
[----:B------:R-:W1:Y:S01]  /*b120*/  LDC R11, c[0x0][0x8a8] ;  /* 0x00022a00ff0b7b82 */ /* 0x000e620000000800 */
[-C--:B---3--:R-:W-:Y:S02]  /*b130*/  SHF.L.U32 R4, R4, R9.reuse, RZ ;  /* 0x0000000904047219 */ /* 0x088fe400000006ff */
[----:B------:R-:W-:-:S02]  /*b140*/  SHF.L.U32 R9, R8, R9, RZ ;  /* 0x0000000908097219 */ /* 0x000fc400000006ff */
[----:B------:R-:W-:Y:S02]  /*b150*/  MOV R8, 0x1 ;  /* 0x0000000100087802 */ /* 0x000fe40000000f00 */
[----:B------:R-:W-:Y:S02]  /*b160*/  LOP3.LUT R12, RZ, R4, RZ, 0x33, !PT ;  /* 0x00000004ff0c7212 */ /* 0x000fe400078e33ff */
[----:B-1----:R-:W-:-:S07]  /*b170*/  IADD3 R11, R11, -0x1, RZ ;  /* 0xffffffff0b0b7810 */ /* 0x002fce0007ffe0ff */
.L_x_327:
[----:B------:R-:W-:Y:S02]  /*b180*/  ISETP.NE.U32.AND P0, PT, RZ, UR22, PT ;  /* 0x00000016ff007c0c */ /* 0x000fe4000bf05070 */
[----:B------:R-:W-:Y:S02]  /*b190*/  R2UR UR19, R20 ;  /* 0x00000000141372ca */ /* 0x000fe400000e0000 */
[----:B------:R-:W-:Y:S02]  /*b1a0*/  R2UR UR18, R7 ;  /* 0x00000000071272ca */ /* 0x000fe400000e0000 */
[----:B------:R-:W-:-:S09]  /*b1b0*/  ISETP.NE.AND.EX P0, PT, RZ, UR23, PT, P0 ;  /* 0x00000017ff007c0c */ /* 0x000fd2000bf05300 */
[----:B------:R-:W-:Y:S02]  /*b1c0*/  USHF.L.U32 UR19, UR19, 0x7, URZ ;  /* 0x0000000713137899 */ /* 0x000fe4000800063f */
[----:B------:R-:W-:Y:S02]  /*b1d0*/  USHF.L.U32 UR18, UR18, 0x7, URZ ;  /* 0x0000000712127899 */ /* 0x000fe4000800063f */
[----:B--234-:R-:W-:Y:S10]  /*b1e0*/  @!P0 BRA `(.L_x_296) ;  /* 0x00000000002c8947 */ /* 0x01cff40003800000 */
[----:B------:R-:W-:-:S04]  /*b1f0*/  ISETP.NE.U32.AND P1, PT, RZ, UR14, PT ;  /* 0x0000000eff007c0c */ /* 0x000fc8000bf25070 */
[----:B------:R-:W-:-:S13]  /*b200*/  ISETP.NE.AND.EX P1, PT, RZ, UR15, PT, P1 ;  /* 0x0000000fff007c0c */ /* 0x000fda000bf25310 */
[----:B------:R-:W-:Y:S05]  /*b210*/  @!P1 BRA `(.L_x_297) ;  /* 0x0000000000189947 */ /* 0x000fea0003800000 */
[----:B------:R-:W1:Y:S01]  /*b220*/  LDC.64 R4, c[0x0][0x588] ;  /* 0x00016200ff047b82 */ /* 0x000e620000000a00 */
[----:B--2--5:R-:W-:-:S04]  /*b230*/  IMAD R3, R6, UR22, RZ ;  /* 0x0000001606037c24 */ /* 0x024fc8000f8e02ff */
[----:B-1----:R-:W-:-:S05]  /*b240*/  IMAD.WIDE R4, R3, 0x4, R4 ;  /* 0x0000000403047825 */ /* 0x002fca00078e0204 */
[----:B------:R1:W5:Y:S01]  /*b250*/  LDG.E R3, desc[UR52][R4.64] ;  /* 0x0000003404037981 */ /* 0x000362000c1e1900 */
[----:B------:R-:W-:Y:S01]  /*b260*/  IMAD.MOV.U32 R0, RZ, RZ, 0x1 ;  /* 0x00000001ff007424 */ /* 0x000fe200078e00ff */
[----:B------:R-:W-:Y:S06]  /*b270*/  BRA `(.L_x_296) ;  /* 0x0000000000087947 */ /* 0x000fec0003800000 */
.L_x_297:
[----:B--2--5:R-:W3:Y:S01]  /*b280*/  LDC R3, c[0x0][0x580] ;  /* 0x00016000ff037b82 */ /* 0x024ee20000000800 */
[----:B------:R-:W-:-:S07]  /*b290*/  MOV R0, 0x1 ;  /* 0x0000000100007802 */ /* 0x000fce0000000f00 */
.L_x_296:
[----:B------:R-:W-:Y:S05]  /*b2a0*/  @!P0 BRA `(.L_x_298) ;  /* 0x00000000001c8947 */ /* 0x000fea0003800000 */
[----:B------:R-:W-:-:S13]  /*b2b0*/  LOP3.LUT P2, RZ, R0, 0xff, RZ, 0xc0, !PT ;  /* 0x000000ff00ff7812 */ /* 0x000fda000784c0ff */
[----:B-1----:R-:W1:Y:S02]  /*b2c0*/  @!P2 LDC.64 R4, c[0x0][0x588] ;  /* 0x00016200ff04ab82 */ /* 0x002e640000000a00 */
[----:B-1----:R-:W-:-:S04]  /*b2d0*/  @!P2 ISETP.NE.U32.AND P0, PT, R4, RZ, PT ;  /* 0x000000ff0400a20c */ /* 0x002fc80003f05070 */
[----:B------:R-:W-:Y:S02]  /*b2e0*/  @!P2 ISETP.NE.AND.EX P1, PT, R5, RZ, PT, P0 ;  /* 0x000000ff0500a20c */ /* 0x000fe40003f25300 */
[----:B--23-5:R-:W-:Y:S02]  /*b2f0*/  @P2 FSETP.EQ.AND P0, PT, R3, RZ, PT ;  /* 0x000000ff0300220b */ /* 0x02cfe40003f02000 */
[----:B------:R-:W-:Y:S01]  /*b300*/  @!P2 PLOP3.LUT P0, PT, P1, PT, PT, 0x8, 0x0 ;  /* 0x000000000000a81c */ /* 0x000fe20000f0e170 */
[----:B------:R-:W-:-:S12]  /*b310*/  BRA `(.L_x_299) ;  /* 0x0000000000047947 */ /* 0x000fd80003800000 */
.L_x_298:
[----:B--23-5:R-:W-:-:S13]  /*b320*/  FSETP.EQ.AND P0, PT, R3, RZ, PT ;  /* 0x000000ff0300720b */ /* 0x02cfda0003f02000 */
.L_x_299:
[----:B------:R-:W-:Y:S02]  /*b330*/  ISETP.NE.AND P2, PT, R10, 0x3, PT ;  /* 0x000000030a00780c */ /* 0x000fe40003f45270 */
[----:B------:R-:W-:-:S04]  /*b340*/  ELECT P1, URZ, PT ;  /* 0x00000000003f782f */ /* 0x000fc80003820000 */
[----:B------:R-:W-:-:S07]  /*b350*/  PLOP3.LUT P0, PT, P1, P0, PT, 0x20, 0x0 ;  /* 0x000000000000781c */ /* 0x000fce0000f00470 */
[----:B------:R-:W-:Y:S06]  /*b360*/  @!P2 BRA `(.L_x_300) ;  /* 0x000000000004a947 */ /* 0x000fec0003800000 */
[----:B------:R-:W-:Y:S01]  /*b370*/  BPT.TRAP 0x1 ;  /* 0x000000040000795c */ /* 0x000fe20000300000 */
.L_x_300:
[----:B------:R-:W2:Y:S01]  /*b380*/  S2UR UR36, SR_CgaCtaId ;  /* 0x00000000002479c3 */ /* 0x000ea20000008800 */
[----:B------:R-:W-:Y:S01]  /*b390*/  UMOV UR4, 0x400 ;  /* 0x0000040000047882 */ /* 0x000fe20000000000 */
[----:B-1----:R-:W-:Y:S01]  /*b3a0*/  SHF.L.U32 R4, R8, 0x1f, RZ ;  /* 0x0000001f08047819 */ /* 0x002fe200000006ff */
[----:B--2---:R-:W-:-:S09]  /*b3b0*/  ULEA UR5, UR36, UR4, 0x18 ;  /* 0x0000000424057291 */ /* 0x004fd2000f8ec03f */
[----:B------:R-:W1:Y:S02]  /*b3c0*/  SYNCS.PHASECHK.TRANS64.TRYWAIT P1, [UR5+0x80], R4 ;  /* 0x00008004ff0075a7 */ /* 0x000e640008020145 */
[----:B-1----:R-:W-:Y:S05]  /*b3d0*/  @!P1 BRA `(.L_x_301) ;  /* 0x00000020003c9947 */ /* 0x002fea0003800000 */
.L_x_361:
[----:B------:R-:W-:Y:S04]  /*b3e0*/  BSSY B0, `(.L_x_302) ;  /* 0x000000e000007945 */ /* 0x000fe80003800000 */
[----:B------:R-:W-:Y:S05]  /*b3f0*/  @!P0 BRA `(.L_x_303) ;  /* 0x0000000000308947 */ /* 0x000fea0003800000 */
[----:B------:R-:W-:Y:S01]  /*b400*/  R2UR UR20, R6 ;  /* 0x00000000061472ca */ /* 0x000fe200000e0000 */
[----:B------:R-:W-:Y:S02]  /*b410*/  UIADD3 UR8, UP0, UR6, 0x3f0, URZ ;  /* 0x000003f006087890 */ /* 0x000fe4000ff1e03f */
[----:B------:R-:W-:Y:S02]  /*b420*/  UIADD3 UR16, UR5, 0x200, URZ ;  /* 0x0000020005107890 */ /* 0x000fe4000fffe03f */
[----:B------:R-:W-:Y:S02]  /*b430*/  UIADD3 UR17, UR5, 0x60, URZ ;  /* 0x0000006005117890 */ /* 0x000fe4000fffe03f */
[----:B------:R-:W-:Y:S01]  /*b440*/  UIADD3.X UR9, URZ, UR7, URZ, UP0, !UPT ;  /* 0x000000073f097290 */ /* 0x000fe200087fe43f */
[----:B------:R-:W-:Y:S01]  /*b450*/  UMOV UR10, 0x0 ;  /* 0x00000000000a7882 */ /* 0x000fe20000000000 */
[----:B------:R-:W-:-:S07]  /*b460*/  UMOV UR11, 0x10000000 ;  /* 0x10000000000b7882 */ /* 0x000fce0000000000 */
[----:B------:R2:W-:Y:S02]  /*b470*/  UTMALDG.3D [UR16], [UR8], desc[UR10] ;  /* 0x00000a10080075b4 */ /* 0x0005e40008011000 */
[----:B--2---:R-:W-:Y:S05]  /*b480*/  @!P2 BRA `(.L_x_304) ;  /* 0x000000000004a947 */ /* 0x004fea0003800000 */
[----:B------:R-:W-:Y:S01]  /*b490*/  BPT.TRAP 0x1 ;  /* 0x000000040000795c */ /* 0x000fe20000300000 */
.L_x_304:
[----:B-1----:R-:W1:Y:S02]  /*b4a0*/  LDC R5, c[0x0][0x800] ;  /* 0x00020000ff057b82 */ /* 0x002e640000000800 */
[----:B-1----:R2:W-:Y:S02]  /*b4b0*/  SYNCS.ARRIVE.TRANS64.RED.A0TR RZ, [UR5+0x60], R5 ;  /* 0x00006005ffff79a7 */ /* 0x0025e40008300405 */
.L_x_303:
[----:B------:R-:W-:Y:S05]  /*b4c0*/  BSYNC B0 ;  /* 0x0000000000007941 */ /* 0x000fea0003800000 */
.L_x_302:
[----:B------:R-:W-:Y:S05]  /*b4d0*/  @!P2 BRA `(.L_x_305) ;  /* 0x000000000004a947 */ /* 0x000fea0003800000 */
[----:B------:R-:W-:Y:S01]  /*b4e0*/  BPT.TRAP 0x1 ;  /* 0x000000040000795c */ /* 0x000fe20000300000 */
.L_x_305:
[----:B------:R-:W-:-:S04]  /*b4f0*/  UIADD3 UR4, UR5, 0x60, URZ ;  /* 0x0000006005047890 */ /* 0x000fc8000fffe03f */
[----:B------:R-:W-:-:S09]  /*b500*/  UPRMT UR4, UR36, 0x654, UR4 ;  /* 0x0000065424047896 */ /* 0x000fd20008000004 */
[----:B------:R-:W-:Y:S01]  /*b510*/  SYNCS.ARRIVE.TRANS64.RED.A1T0 RZ, [UR4], RZ ;  /* 0x000000ffffff79a7 */ /* 0x000fe20008100404 */
[----:B------:R-:W-:Y:S05]  /*b520*/  @!P2 BRA `(.L_x_306) ;  /* 0x000000000004a947 */ /* 0x000fea0003800000 */
[----:B------:R-:W-:Y:S01]  /*b530*/  BPT.TRAP 0x1 ;  /* 0x000000040000795c */ /* 0x000fe20000300000 */
.L_x_306:
[----:B------:R-:W3:Y:S02]  /*b540*/  SYNCS.PHASECHK.TRANS64.TRYWAIT P1, [UR5+0x88], R4 ;  /* 0x00008804ff0075a7 */ /* 0x000ee40008020145 */
[----:B---3--:R-:W-:Y:S05]  /*b550*/  @!P1 BRA `(.L_x_307) ;  /* 0x0000001c00f49947 */ /* 0x008fea0003800000 */
.L_x_362:
[----:B------:R-:W-:Y:S04]  /*b560*/  BSSY B0, `(.L_x_308) ;  /* 0x0000010000007945 */ /* 0x000fe80003800000 */
[----:B------:R-:W-:Y:S05]  /*b570*/  @!P0 BRA `(.L_x_309) ;  /* 0x0000000000388947 */ /* 0x000fea0003800000 */
[----:B------:R-:W-:Y:S01]  /*b580*/  UIADD3 UR16, UP0, UR6, 0x3f0, URZ ;  /* 0x000003f006107890 */ /* 0x000fe2000ff1e03f */
[----:B------:R-:W-:Y:S01]  /*b590*/  R2UR UR12, R6 ;  /* 0x00000000060c72ca */ /* 0x000fe200000e0000 */
[----:B------:R-:W-:Y:S02]  /*b5a0*/  UIADD3 UR10, UR18, 0x20, URZ ;  /* 0x00000020120a7890 */ /* 0x000fe4000fffe03f */
[----:B------:R-:W-:Y:S02]  /*b5b0*/  UIADD3 UR8, UR5, 0x2200, URZ ;  /* 0x0000220005087890 */ /* 0x000fe4000fffe03f */
[----:B------:R-:W-:Y:S02]  /*b5c0*/  UIADD3 UR9, UR5, 0x68, URZ ;  /* 0x0000006805097890 */ /* 0x000fe4000fffe03f */
[----:B------:R-:W-:Y:S01]  /*b5d0*/  UIADD3.X UR17, URZ, UR7, URZ, UP0, !UPT ;  /* 0x000000073f117290 */ /* 0x000fe200087fe43f */
[----:B------:R-:W-:Y:S01]  /*b5e0*/  UMOV UR20, 0x0 ;  /* 0x0000000000147882 */ /* 0x000fe20000000000 */
[----:B------:R-:W-:Y:S01]  /*b5f0*/  UMOV UR21, 0x10000000 ;  /* 0x1000000000157882 */ /* 0x000fe20000000000 */
[----:B------:R-:W-:-:S06]  /*b600*/  UMOV UR11, UR19 ;  /* 0x00000013000b7c82 */ /* 0x000fcc0008000000 */
[----:B------:R3:W-:Y:S02]  /*b610*/  UTMALDG.3D [UR8], [UR16], desc[UR20] ;  /* 0x00001408100075b4 */ /* 0x0007e40008011000 */
[----:B---3--:R-:W-:Y:S05]  /*b620*/  @!P2 BRA `(.L_x_310) ;  /* 0x000000000004a947 */ /* 0x008fea0003800000 */
[----:B------:R-:W-:Y:S01]  /*b630*/  BPT.TRAP 0x1 ;  /* 0x000000040000795c */ /* 0x000fe20000300000 */
.L_x_310:
[----:B-12---:R-:W1:Y:S02]  /*b640*/  LDC R5, c[0x0][0x800] ;  /* 0x00020000ff057b82 */ /* 0x006e640000000800 */
[----:B-1----:R3:W-:Y:S02]  /*b650*/  SYNCS.ARRIVE.TRANS64.RED.A0TR RZ, [UR5+0x68], R5 ;  /* 0x00006805ffff79a7 */ /* 0x0027e40008300405 */
.L_x_309:
[----:B------:R-:W-:Y:S05]  /*b660*/  BSYNC B0 ;  /* 0x0000000000007941 */ /* 0x000fea0003800000 */
.L_x_308:
[----:B------:R-:W-:Y:S05]  /*b670*/  @!P2 BRA `(.L_x_311) ;  /* 0x000000000004a947 */ /* 0x000fea0003800000 */
[----:B------:R-:W-:Y:S01]  /*b680*/  BPT.TRAP 0x1 ;  /* 0x000000040000795c */ /* 0x000fe20000300000 */
.L_x_311:
[----:B------:R-:W-:-:S04]  /*b690*/  UIADD3 UR4, UR5, 0x68, URZ ;  /* 0x0000006805047890 */ /* 0x000fc8000fffe03f */
[----:B------:R-:W-:-:S09]  /*b6a0*/  UPRMT UR4, UR36, 0x654, UR4 ;  /* 0x0000065424047896 */ /* 0x000fd20008000004 */
[----:B------:R-:W-:Y:S01]  /*b6b0*/  SYNCS.ARRIVE.TRANS64.RED.A1T0 RZ, [UR4], RZ ;  /* 0x000000ffffff79a7 */ /* 0x000fe20008100404 */
[----:B------:R-:W-:Y:S05]  /*b6c0*/  @!P2 BRA `(.L_x_312) ;  /* 0x000000000004a947 */ /* 0x000fea0003800000 */
[----:B------:R-:W-:Y:S01]  /*b6d0*/  BPT.TRAP 0x1 ;  /* 0x000000040000795c */ /* 0x000fe20000300000 */
.L_x_312:
[----:B------:R-:W4:Y:S02]  /*b6e0*/  SYNCS.PHASECHK.TRANS64.TRYWAIT P1, [UR5+0x90], R4 ;  /* 0x00009004ff0075a7 */ /* 0x000f240008020145 */
[----:B----4-:R-:W-:Y:S05]  /*b6f0*/  @!P1 BRA `(.L_x_313) ;  /* 0x0000001c00a49947 */ /* 0x010fea0003800000 */
.L_x_363:
        /* <DEDUP_REMOVED lines=12> */
[----:B----4-:R-:W-:Y:S05]  /*b7c0*/  @!P2 BRA `(.L_x_316) ;  /* 0x000000000004a947 */ /* 0x010fea0003800000 */
[----:B------:R-:W-:Y:S01]  /*b7d0*/  BPT.TRAP 0x1 ;  /* 0x000000040000795c */ /* 0x000fe20000300000 */
.L_x_316:
[----:B-123--:R-:W1:Y:S02]  /*b7e0*/  LDC R5, c[0x0][0x800] ;  /* 0x00020000ff057b82 */ /* 0x00ee640000000800 */
[----:B-1----:R4:W-:Y:S02]  /*b7f0*/  SYNCS.ARRIVE.TRANS64.RED.A0TR RZ, [UR5+0x70], R5 ;  /* 0x00007005ffff79a7 */ /* 0x0029e40008300405 */
.L_x_315:
[----:B------:R-:W-:Y:S05]  /*b800*/  BSYNC B0 ;  /* 0x0000000000007941 */ /* 0x000fea0003800000 */
.L_x_314:
[----:B------:R-:W-:Y:S05]  /*b810*/  @!P2 BRA `(.L_x_317) ;  /* 0x000000000004a947 */ /* 0x000fea0003800000 */
[----:B------:R-:W-:Y:S01]  /*b820*/  BPT.TRAP 0x1 ;  /* 0x000000040000795c */ /* 0x000fe20000300000 */
.L_x_317:
[----:B------:R-:W-:-:S04]  /*b830*/  UIADD3 UR4, UR5, 0x70, URZ ;  /* 0x0000007005047890 */ /* 0x000fc8000fffe03f */
[----:B------:R-:W-:-:S09]  /*b840*/  UPRMT UR4, UR36, 0x654, UR4 ;  /* 0x0000065424047896 */ /* 0x000fd20008000004 */
[----:B------:R-:W-:Y:S01]  /*b850*/  SYNCS.ARRIVE.TRANS64.RED.A1T0 RZ, [UR4], RZ ;  /* 0x000000ffffff79a7 */ /* 0x000fe20008100404 */
[----:B------:R-:W-:Y:S05]  /*b860*/  @!P2 BRA `(.L_x_318) ;  /* 0x000000000004a947 */ /* 0x000fea0003800000 */
[----:B------:R-:W-:Y:S01]  /*b870*/  BPT.TRAP 0x1 ;  /* 0x000000040000795c */ /* 0x000fe20000300000 */
.L_x_318:
[----:B------:R-:W5:Y:S02]  /*b880*/  SYNCS.PHASECHK.TRANS64.TRYWAIT P1, [UR5+0x98], R4 ;  /* 0x00009804ff0075a7 */ /* 0x000f640008020145 */
[----:B-----5:R-:W-:Y:S05]  /*b890*/  @!P1 BRA `(.L_x_319) ;  /* 0x0000001c00549947 */ /* 0x020fea0003800000 */
.L_x_364:
[----:B------:R-:W-:Y:S04]  /*b8a0*/  BSSY B0, `(.L_x_320) ;  /* 0x0000010000007945 */ /* 0x000fe80003800000 */
[----:B------:R-:W-:Y:S05]  /*b8b0*/  @!P0 BRA `(.L_x_321) ;  /* 0x0000000000388947 */ /* 0x000fea0003800000 */
[----:B------:R-:W-:Y:S01]  /*b8c0*/  R2UR UR12, R6 ;  /* 0x00000000060c72ca */ /* 0x000fe200000e0000 */
[----:B------:R-:W-:Y:S02]  /*b8d0*/  UIADD3 UR16, UP0, UR6, 0x3f0, URZ ;  /* 0x000003f006107890 */ /* 0x000fe4000ff1e03f */
        /* <DEDUP_REMOVED lines=8> */
[----:B-1----:R-:W-:Y:S05]  /*b960*/  @!P2 BRA `(.L_x_322) ;  /* 0x000000000004a947 */ /* 0x002fea0003800000 */
[----:B------:R-:W-:Y:S01]  /*b970*/  BPT.TRAP 0x1 ;  /* 0x000000040000795c */ /* 0x000fe20000300000 */
.L_x_322:
[----:B------:R-:W1:Y:S02]  /*b980*/  LDC R4, c[0x0][0x800] ;  /* 0x00020000ff047b82 */ /* 0x000e640000000800 */
[----:B-1----:R1:W-:Y:S02]  /*b990*/  SYNCS.ARRIVE.TRANS64.RED.A0TR RZ, [UR5+0x78], R4 ;  /* 0x00007804ffff79a7 */ /* 0x0023e40008300405 */
.L_x_321:
[----:B------:R-:W-:Y:S05]  /*b9a0*/  BSYNC B0 ;  /* 0x0000000000007941 */ /* 0x000fea0003800000 */
.L_x_320:
[----:B------:R-:W-:Y:S05]  /*b9b0*/  @!P2 BRA `(.L_x_323) ;  /* 0x000000000004a947 */ /* 0x000fea0003800000 */
[----:B------:R-:W-:Y:S01]  /*b9c0*/  BPT.TRAP 0x1 ;  /* 0x000000040000795c */ /* 0x000fe20000300000 */
.L_x_323:
[----:B------:R-:W-:Y:S01]  /*b9d0*/  IADD3 R16, P0, R16, UR38, RZ ;  /* 0x0000002610107c10 */ /* 0x000fe2000ff1e0ff */
[----:B------:R-:W-:Y:S01]  /*b9e0*/  UIADD3 UR4, UR5, 0x78, URZ ;  /* 0x0000007805047890 */ /* 0x000fe2000fffe03f */
[----:B------:R-:W-:Y:S01]  /*b9f0*/  LOP3.LUT R8, R8, 0x1, RZ, 0x3c, !PT ;  /* 0x0000000108087812 */ /* 0x000fe200078e3cff */
[----:B------:R-:W-:Y:S01]  /*ba00*/  IMAD.MOV.U32 R7, RZ, RZ, -0x1 ;  /* 0xffffffffff077424 */ /* 0x000fe200078e00ff */
[----:B------:R-:W-:Y:S01]  /*ba10*/  IADD3.X R17, R17, UR37, RZ, P0, !PT ;  /* 0x0000002511117c10 */ /* 0x000fe200087fe4ff */
[----:B------:R-:W-:Y:S01]  /*ba20*/  UPRMT UR4, UR36, 0x654, UR4 ;  /* 0x0000065424047896 */ /* 0x000fe20008000004 */
[----:B------:R-:W-:Y:S02]  /*ba30*/  ISETP.GE.U32.AND P0, PT, R16, UR24, PT ;  /* 0x0000001810007c0c */ /* 0x000fe4000bf06070 */
[----:B-1----:R-:W-:Y:S02]  /*ba40*/  PRMT R4, RZ, 0x7610, R4 ;  /* 0x00007610ff047816 */ /* 0x002fe40000000004 */
[----:B------:R-:W-:-:S02]  /*ba50*/  ISETP.GE.U32.AND.EX P0, PT, R17, UR25, PT, P0 ;  /* 0x0000001911007c0c */ /* 0x000fc4000bf06100 */
[----:B------:R-:W-:Y:S02]  /*ba60*/  MOV R20, 0xffffffff ;  /* 0xffffffff00147802 */ /* 0x000fe40000000f00 */
[----:B------:R-:W-:Y:S01]  /*ba70*/  SYNCS.ARRIVE.TRANS64.RED.A1T0 RZ, [UR4], RZ ;  /* 0x000000ffffff79a7 */ /* 0x000fe20008100404 */
[----:B------:R-:W-:-:S08]  /*ba80*/  MOV R6, 0xffffffff ;  /* 0xffffffff00067802 */ /* 0x000fd00000000f00 */
[----:B------:R-:W-:Y:S05]  /*ba90*/  @P0 BRA `(.L_x_324) ;  /* 0x0000000400580947 */ /* 0x000fea0003800000 */
[----:B------:R-:W1:Y:S01]  /*baa0*/  S2R R13, SR_CTAID.X ;  /* 0x00000000000d7919 */ /* 0x000e620000002500 */
[----:B------:R-:W5:Y:S01]  /*bab0*/  LDC.64 R14, c[0x0][0x8d0] ;  /* 0x00023400ff0e7b82 */ /* 0x000f620000000a00 */
[----:B------:R-:W-:Y:S01]  /*bac0*/  ULDC UR4, c[0x0][0x150] ;  /* 0x0000540000047ab9 */ /* 0x000fe20000000800 */
[----:B------:R-:W-:Y:S01]  /*bad0*/  MOV R22, R17 ;  /* 0x0000001100167202 */ /* 0x000fe20000000f00 */
[----:B------:R-:W2:Y:S05]  /*bae0*/  S2R R20, SR_CTAID.Y ;  /* 0x0000000000147919 */ /* 0x000eaa0000002600 */
[----:B------:R-:W3:Y:S08]  /*baf0*/  LDC R6, c[0x0][0x144] ;  /* 0x00005100ff067b82 */ /* 0x000ef00000000800 */
[----:B------:R-:W3:Y:S01]  /*bb00*/  LDC R21, c[0x0][0x8d8] ;  /* 0x00023600ff157b82 */ /* 0x000ee20000000800 */
[----:B-----5:R-:W-:-:S04]  /*bb10*/  ISETP.NE.U32.AND P0, PT, R14, RZ, PT ;  /* 0x000000ff0e00720c */ /* 0x020fc80003f05070 */
[----:B------:R-:W-:Y:S02]  /*bb20*/  ISETP.NE.AND.EX P0, PT, R15, RZ, PT, P0 ;  /* 0x000000ff0f00720c */ /* 0x000fe40003f05300 */
[----:B-1----:R-:W-:Y:S02]  /*bb30*/  I2FP.F32.U32 R4, R13 ;  /* 0x0000000d00047245 */ /* 0x002fe40000201000 */
[----:B--2---:R-:W-:-:S03]  /*bb40*/  I2FP.F32.U32 R23, R20 ;  /* 0x0000001400177245 */ /* 0x004fc60000201000 */
[----:B------:R-:W-:-:S06]  /*bb50*/  FMUL R4, R4, UR4 ;  /* 0x0000000404047c20 */ /* 0x000fcc0008400000 */
[----:B------:R-:W3:Y:S02]  /*bb60*/  F2I.U32.TRUNC.NTZ R4, R4 ;  /* 0x0000000400047305 */ /* 0x000ee4000020f000 */
[----:B---34-:R-:W-:-:S05]  /*bb70*/  IADD3 R5, -R4, RZ, RZ ;  /* 0x000000ff04057210 */ /* 0x018fca0007ffe1ff */
[----:B------:R-:W-:Y:S02]  /*bb80*/  IMAD R13, R6, R5, R13 ;  /* 0x00000005060d7224 */ /* 0x000fe400078e020d */
[----:B------:R-:W-:Y:S01]  /*bb90*/  IMAD.MOV.U32 R6, RZ, RZ, R16 ;  /* 0x000000ffff067224 */ /* 0x000fe200078e0010 */
[----:B------:R-:W-:Y:S06]  /*bba0*/  @!P0 BRA `(.L_x_325) ;  /* 0x0000000000308947 */ /* 0x000fec0003800000 */
[----:B------:R-:W1:Y:S02]  /*bbb0*/  LDC R5, c[0x0][0x8dc] ;  /* 0x00023700ff057b82 */ /* 0x000e640000000800 */
[----:B-1----:R-:W-:-:S04]  /*bbc0*/  IADD3 R5, P0, R16, R5, RZ ;  /* 0x0000000510057210 */ /* 0x002fc80007f1e0ff */
[----:B------:R-:W-:-:S05]  /*bbd0*/  IADD3.X R19, RZ, R17, RZ, P0, !PT ;  /* 0x00000011ff137210 */ /* 0x000fca00007fe4ff */
[----:B------:R-:W-:-:S04]  /*bbe0*/  IMAD.WIDE.U32 R6, R19, R14, RZ ;  /* 0x0000000e13067225 */ /* 0x000fc800078e00ff */
[----:B------:R-:W-:-:S04]  /*bbf0*/  IMAD.WIDE.U32 R6, P0, R5, R15, R6 ;  /* 0x0000000f05067225 */ /* 0x000fc80007800006 */
[----:B------:R-:W-:Y:S01]  /*bc00*/  IMAD.WIDE.U32 R4, R5, R14, RZ ;  /* 0x0000000e05047225 */ /* 0x000fe200078e00ff */
[----:B------:R-:W-:-:S04]  /*bc10*/  MOV R4, R7 ;  /* 0x0000000700047202 */ /* 0x000fc80000000f00 */
[----:B------:R-:W-:Y:S01]  /*bc20*/  IADD3 RZ, P1, R5, R6, RZ ;  /* 0x0000000605ff7210 */ /* 0x000fe20007f3e0ff */
[----:B------:R-:W-:-:S04]  /*bc30*/  IMAD.X R5, RZ, RZ, RZ, P0 ;  /* 0x000000ffff057224 */ /* 0x000fc800000e06ff */
[----:B------:R-:W-:-:S04]  /*bc40*/  IMAD.WIDE.U32.X R4, R19, R15, R4, P1 ;  /* 0x0000000f13047225 */ /* 0x000fc800008e0404 */
[----:B------:R-:W-:Y:S01]  /*bc50*/  IMAD.MOV.U32 R22, RZ, RZ, R5 ;  /* 0x000000ffff167224 */ /* 0x000fe200078e0005 */
[----:B------:R-:W-:-:S07]  /*bc60*/  MOV R6, R4 ;  /* 0x0000000400067202 */ /* 0x000fce0000000f00 */
.L_x_325:
[----:B------:R-:W-:Y:S01]  /*bc70*/  ULDC UR4, c[0x0][0x154] ;  /* 0x0000550000047ab9 */ /* 0x000fe20000000800 */
[----:B------:R-:W1:Y:S01]  /*bc80*/  LDC R7, c[0x0][0x148] ;  /* 0x00005200ff077b82 */ /* 0x000e620000000800 */
[----:B------:R-:W-:Y:S01]  /*bc90*/  FMUL R14, R23, UR4 ;  /* 0x00000004170e7c20 */ /* 0x000fe20008400000 */
[----:B------:R-:W-:Y:S02]  /*bca0*/  ISETP.NE.AND P2, PT, R2, 0x1, PT ;  /* 0x000000010200780c */ /* 0x000fe40003f45270 */
[-CC-:B------:R-:W-:Y:S02]  /*bcb0*/  SHF.R.U64 R19, R6, R21.reuse, R22.reuse ;  /* 0x0000001506137219 */ /* 0x180fe40000001216 */
[----:B------:R-:W-:Y:S01]  /*bcc0*/  SHF.R.U32.HI R21, RZ, R21, R22 ;  /* 0x00000015ff157219 */ /* 0x000fe20000011616 */
[----:B------:R-:W2:Y:S01]  /*bcd0*/  F2I.U32.TRUNC.NTZ R14, R14 ;  /* 0x0000000e000e7305 */ /* 0x000ea2000020f000 */
[----:B------:R-:W3:Y:S01]  /*bce0*/  LDC.64 R4, c[0x0][0x8c8] ;  /* 0x00023200ff047b82 */ /* 0x000ee20000000a00 */
[----:B------:R-:W-:-:S04]  /*bcf0*/  IADD3 R23, P0, RZ, -R19, RZ ;  /* 0x80000013ff177210 */ /* 0x000fc80007f1e0ff */
[----:B------:R-:W-:-:S03]  /*bd00*/  IADD3.X R21, RZ, ~R21, RZ, P0, !PT ;  /* 0x80000015ff157210 */ /* 0x000fc600007fe4ff */
[----:B------:R-:W4:Y:S01]  /*bd10*/  LDC R22, c[0x0][0x8c0] ;  /* 0x00023000ff167b82 */ /* 0x000f220000000800 */
[----:B--2---:R-:W-:-:S07]  /*bd20*/  IADD3 R15, -R14, RZ, RZ ;  /* 0x000000ff0e0f7210 */ /* 0x004fce0007ffe1ff */
[----:B------:R-:W2:Y:S01]  /*bd30*/  LDC R27, c[0x0][0x900] ;  /* 0x00024000ff1b7b82 */ /* 0x000ea20000000800 */
[----:B-1----:R-:W-:-:S07]  /*bd40*/  @P2 IMAD R13, R7, R15, R20 ;  /* 0x0000000f070d2224 */ /* 0x002fce00078e0214 */
[----:B------:R-:W1:Y:S01]  /*bd50*/  LDC.64 R14, c[0x0][0x8e8] ;  /* 0x00023a00ff0e7b82 */ /* 0x000e620000000a00 */
[----:B---3--:R-:W-:-:S04]  /*bd60*/  IMAD R6, R21, R4, RZ ;  /* 0x0000000415067224 */ /* 0x008fc800078e02ff */
[C---:B------:R-:W-:Y:S02]  /*bd70*/  IMAD R7, R23.reuse, R5, R6 ;  /* 0x0000000517077224 */ /* 0x040fe400078e0206 */
[----:B------:R-:W-:Y:S01]  /*bd80*/  IMAD.WIDE.U32 R4, R23, R4, R16 ;  /* 0x0000000417047225 */ /* 0x000fe200078e0010 */
[----:B------:R-:W3:Y:S03]  /*bd90*/  LDC R6, c[0x0][0x8b0] ;  /* 0x00022c00ff067b82 */ /* 0x000ee60000000800 */
[----:B------:R-:W-:-:S05]  /*bda0*/  IMAD.IADD R5, R5, 0x1, R7 ;  /* 0x0000000105057824 */ /* 0x000fca00078e0207 */
[-CC-:B----4-:R-:W-:Y:S01]  /*bdb0*/  SHF.R.U64 R26, R4, R22.reuse, R5.reuse ;  /* 0x00000016041a7219 */ /* 0x190fe20000001205 */
[----:B------:R-:W4:Y:S01]  /*bdc0*/  LDC R25, c[0x0][0x8f0] ;  /* 0x00023c00ff197b82 */ /* 0x000f220000000800 */
[----:B------:R-:W-:Y:S02]  /*bdd0*/  SHF.R.U32.HI R5, RZ, R22, R5 ;  /* 0x00000016ff057219 */ /* 0x000fe40000011605 */
[----:B-1----:R-:W-:-:S05]  /*bde0*/  ISETP.NE.U32.AND P0, PT, R14, RZ, PT ;  /* 0x000000ff0e00720c */ /* 0x002fca0003f05070 */
[----:B------:R-:W1:Y:S01]  /*bdf0*/  LDC R24, c[0x0][0x8e0] ;  /* 0x00023800ff187b82 */ /* 0x000e620000000800 */
[----:B------:R-:W-:Y:S02]  /*be00*/  ISETP.NE.AND.EX P0, PT, R15, RZ, PT, P0 ;  /* 0x000000ff0f00720c */ /* 0x000fe40003f05300 */
[----:B---3--:R-:W-:-:S05]  /*be10*/  SHF.R.U64 R23, R26, R6, R5 ;  /* 0x000000061a177219 */ /* 0x008fca0000001205 */
[----:B------:R-:W3:Y:S01]  /*be20*/  LDC R22, c[0x0][0x8b8] ;  /* 0x00022e00ff167b82 */ /* 0x000ee20000000800 */
[----:B------:R-:W-:-:S04]  /*be30*/  SHF.R.U32.HI R4, RZ, R6, R5 ;  /* 0x00000006ff047219 */ /* 0x000fc80000011605 */
[-CC-:B--2---:R-:W-:Y:S02]  /*be40*/  SHF.R.U64 R21, R23, R27.reuse, R4.reuse ;  /* 0x0000001b17157219 */ /* 0x184fe40000001204 */
[----:B------:R-:W-:Y:S01]  /*be50*/  SHF.R.U32.HI R27, RZ, R27, R4 ;  /* 0x0000001bff1b7219 */ /* 0x000fe20000011604 */
[----:B------:R-:W2:Y:S01]  /*be60*/  LDC R20, c[0x0][0x8a8] ;  /* 0x00022a00ff147b82 */ /* 0x000ea20000000800 */
[----:B------:R-:W-:Y:S02]  /*be70*/  MOV R4, R21 ;  /* 0x0000001500047202 */ /* 0x000fe40000000f00 */
[----:B------:R-:W-:Y:S01]  /*be80*/  MOV R5, R27 ;  /* 0x0000001b00057202 */ /* 0x000fe20000000f00 */
[----:B----4-:R-:W-:Y:S06]  /*be90*/  @!P0 BRA `(.L_x_326) ;  /* 0x0000000000288947 */ /* 0x010fec0003800000 */
[----:B------:R-:W4:Y:S02]  /*bea0*/  LDC R4, c[0x0][0x8f4] ;  /* 0x00023d00ff047b82 */ /* 0x000f240000000800 */
[----:B----4-:R-:W-:-:S05]  /*beb0*/  IADD3 R5, P0, R21, R4, RZ ;  /* 0x0000000415057210 */ /* 0x010fca0007f1e0ff */
[----:B------:R-:W-:-:S04]  /*bec0*/  IMAD.X R27, RZ, RZ, R27, P0 ;  /* 0x000000ffff1b7224 */ /* 0x000fc800000e061b */
[----:B------:R-:W-:-:S04]  /*bed0*/  IMAD.WIDE.U32 R6, R27, R14, RZ ;  /* 0x0000000e1b067225 */ /* 0x000fc800078e00ff */
[----:B------:R-:W-:-:S04]  /*bee0*/  IMAD.WIDE.U32 R6, P0, R5, R15, R6 ;  /* 0x0000000f05067225 */ /* 0x000fc80007800006 */
[----:B------:R-:W-:Y:S01]  /*bef0*/  IMAD.WIDE.U32 R4, R5, R14, RZ ;  /* 0x0000000e05047225 */ /* 0x000fe200078e00ff */
[----:B------:R-:W-:-:S04]  /*bf00*/  MOV R4, R7 ;  /* 0x0000000700047202 */ /* 0x000fc80000000f00 */
[----:B------:R-:W-:Y:S02]  /*bf10*/  IADD3 RZ, P1, R5, R6, RZ ;  /* 0x0000000605ff7210 */ /* 0x000fe40007f3e0ff */
[----:B------:R-:W-:-:S03]  /*bf20*/  IADD3.X R5, RZ, RZ, RZ, P0, !PT ;  /* 0x000000ffff057210 */ /* 0x000fc600007fe4ff */
[----:B------:R-:W-:-:S08]  /*bf30*/  IMAD.WIDE.U32.X R4, R27, R15, R4, P1 ;  /* 0x0000000f1b047225 */ /* 0x000fd000008e0404 */
.L_x_326:
[----:B------:R-:W-:Y:S02]  /*bf40*/  SHF.R.U64 R25, R4, R25, R5 ;  /* 0x0000001904197219 */ /* 0x000fe40000001205 */
[----:B------:R-:W-:Y:S02]  /*bf50*/  LOP3.LUT R4, R23, R12, RZ, 0xc0, !PT ;  /* 0x0000000c17047212 */ /* 0x000fe400078ec0ff */
[----:B------:R-:W-:Y:S01]  /*bf60*/  LOP3.LUT R26, R26, R11, RZ, 0xc0, !PT ;  /* 0x0000000b1a1a7212 */ /* 0x000fe200078ec0ff */
[----:B------:R-:W-:Y:S01]  /*bf70*/  IMAD.MOV R5, RZ, RZ, -R25 ;  /* 0x000000ffff057224 */ /* 0x000fe200078e0a19 */
[----:B------:R-:W-:Y:S01]  /*bf80*/  MOV R6, R19 ;  /* 0x0000001300067202 */ /* 0x000fe20000000f00 */
[----:B------:R-:W-:Y:S02]  /*bf90*/  IMAD R4, R9, R25, R4 ;  /* 0x0000001909047224 */ /* 0x000fe400078e0204 */
[----:B-1----:R-:W-:Y:S02]  /*bfa0*/  IMAD R21, R5, R24, R21 ;  /* 0x0000001805157224 */ /* 0x002fe400078e0215 */
[----:B---3--:R-:W-:Y:S01]  /*bfb0*/  IMAD R13, R4, R22, R13 ;  /* 0x00000016040d7224 */ /* 0x008fe200078e020d */
[----:B------:R-:W-:Y:S01]  /*bfc0*/  MOV R4, 0x1 ;  /* 0x0000000100047802 */ /* 0x000fe20000000f00 */
[----:B--2---:R-:W-:-:S05]  /*bfd0*/  IMAD R20, R21, R20, R26 ;  /* 0x0000001415147224 */ /* 0x004fca00078e021a */
[----:B------:R-:W-:Y:S02]  /*bfe0*/  SEL R7, R20, R13, !P2 ;  /* 0x0000000d14077207 */ /* 0x000fe40005000000 */
[----:B------:R-:W-:-:S07]  /*bff0*/  SEL R20, R13, R20, !P2 ;  /* 0x000000140d147207 */ /* 0x000fce0005000000 */
.L_x_324:
[----:B------:R-:W-:-:S13]  /*c000*/  LOP3.LUT P0, RZ, R4, 0xff, RZ, 0xc0, !PT ;  /* 0x000000ff04ff7812 */ /* 0x000fda000780c0ff */
[----:B------:R-:W-:Y:S05]  /*c010*/  @P0 BRA `(.L_x_327) ;  /* 0xfffffff000580947 */ /* 0x000fea000383ffff */
.L_x_295:
[----:B------:R-:W-:-:S13]  /*c020*/  ELECT P0, URZ, PT ;  /* 0x00000000003f782f */ /* 0x000fda0003800000 */
[----:B------:R-:W-:Y:S05]  /*c030*/  @!P0 BRA `(.L_x_10) ;  /* 0x0000001000848947 */ /* 0x000fea0003800000 */
[----:B------:R-:W-:-:S04]  /*c040*/  LOP3.LUT R18, R18, 0x2, RZ, 0xfc, !PT ;  /* 0x0000000212127812 */ /* 0x000fc800078efcff */
[----:B------:R-:W-:-:S13]  /*c050*/  ISETP.NE.AND P1, PT, R18, 0x3, PT ;  /* 0x000000031200780c */ /* 0x000fda0003f25270 */
[----:B------:R-:W-:Y:S05]  /*c060*/  @!P1 BRA `(.L_x_328) ;  /* 0x0000000000049947 */ /* 0x000fea0003800000 */
[----:B------:R-:W-:Y:S01]  /*c070*/  BPT.TRAP 0x1 ;  /* 0x000000040000795c */ /* 0x000fe20000300000 */
.L_x_328:
[----:B--2--5:R-:W-:Y:S01]  /*c080*/  IMAD.U32 R3, RZ, RZ, UR36 ;  /* 0x00000024ff037e24 */ /* 0x024fe2000f8e00ff */
[----:B------:R-:W-:Y:S02]  /*c090*/  MOV R2, 0x400 ;  /* 0x0000040000027802 */ /* 0x000fe40000000f00 */
[----:B------:R-:W-:Y:S02]  /*c0a0*/  SHF.L.U32 R0, R8, 0x1f, RZ ;  /* 0x0000001f08007819 */ /* 0x000fe400000006ff */
[----:B------:R-:W-:-:S04]  /*c0b0*/  LEA R3, R3, R2, 0x18 ;  /* 0x0000000203037211 */ /* 0x000fc800078ec0ff */
[----:B------:R-:W2:Y:S02]  /*c0c0*/  SYNCS.PHASECHK.TRANS64.TRYWAIT P0, [R3+URZ+0x80], R0 ;  /* 0x00008000030075a7 */ /* 0x000ea4000800017f */
[----:B--2---:R-:W-:Y:S05]  /*c0d0*/  @!P0 BRA `(.L_x_329) ;  /* 0x00000014005c8947 */ /* 0x004fea0003800000 */
.L_x_365:
[----:B------:R-:W-:Y:S05]  /*c0e0*/  @!P1 BRA `(.L_x_330) ;  /* 0x0000000000049947 */ /* 0x000fea0003800000 */
[----:B------:R-:W-:Y:S01]  /*c0f0*/  BPT.TRAP 0x1 ;  /* 0x000000040000795c */ /* 0x000fe20000300000 */
.L_x_330:
[----:B------:R-:W5:Y:S02]  /*c100*/  SYNCS.PHASECHK.TRANS64.TRYWAIT P0, [R3+URZ+0x88], R0 ;  /* 0x00008800030075a7 */ /* 0x000f64000800017f */
[----:B-----5:R-:W-:Y:S05]  /*c110*/  @!P0 BRA `(.L_x_331) ;  /* 0x0000001400608947 */ /* 0x020fea0003800000 */
.L_x_366:
[----:B------:R-:W-:Y:S05]  /*c120*/  @!P1 BRA `(.L_x_332) ;  /* 0x0000000000049947 */ /* 0x000fea0003800000 */
[----:B------:R-:W-:Y:S01]  /*c130*/  BPT.TRAP 0x1 ;  /* 0x000000040000795c */ /* 0x000fe20000300000 */
.L_x_332:
[----:B------:R-:W5:Y:S02]  /*c140*/  SYNCS.PHASECHK.TRANS64.TRYWAIT P0, [R3+URZ+0x90], R0 ;  /* 0x00009000030075a7 */ /* 0x000f64000800017f */
[----:B-----5:R-:W-:Y:S05]  /*c150*/  @!P0 BRA `(.L_x_333) ;  /* 0x0000001400648947 */ /* 0x020fea0003800000 */
.L_x_367:
[----:B------:R-:W-:Y:S05]  /*c160*/  @!P1 BRA `(.L_x_334) ;  /* 0x0000000000049947 */ /* 0x000fea0003800000 */
[----:B------:R-:W-:Y:S01]  /*c170*/  BPT.TRAP 0x1 ;  /* 0x000000040000795c */ /* 0x000fe20000300000 */
.L_x_334:
[----:B------:R-:W-:-:S07]  /*c180*/  SHF.L.U32 R8, R8, 0x1f, RZ ;  /* 0x0000001f08087819 */ /* 0x000fce00000006ff */
.L_x_335:
[----:B------:R1:W1:Y:S02]  /*c190*/  SYNCS.PHASECHK.TRANS64.TRYWAIT P0, [R3+URZ+0x98], R8 ;  /* 0x00009808030075a7 */ /* 0x000264000800017f */
[----:B-1----:R-:W-:Y:S05]  /*c1a0*/  @!P0 NANOSLEEP.SYNCS 0x989680 ;  /* 0x009896800000895d */ /* 0x002fea0003900000 */
[----:B------:R-:W1:Y:S02]  /*c1b0*/  @!P0 SYNCS.PHASECHK.TRANS64 P0, [R3+URZ+0x98], R8 ;  /* 0x00009808030085a7 */ /* 0x000e64000800007f */
[----:B-1----:R-:W-:Y:S05]  /*c1c0*/  @P0 BRA `(.L_x_10) ;  /* 0x0000001000200947 */ /* 0x002fea0003800000 */
[----:B------:R-:W-:Y:S05]  /*c1d0*/  BRA `(.L_x_335) ;  /* 0xfffffffc00ec7947 */ /* 0x000fea000383ffff */
.L_x_290:
[----:B------:R-:W-:Y:S02]  /*c1e0*/  LOP3.LUT P0, RZ, R11, 0xff, RZ, 0xc0, !PT ;  /* 0x000000ff0bff7812 */ /* 0x000fe4000780c0ff */
[----:B------:R-:W-:Y:S02]  /*c1f0*/  MOV R0, 0x1 ;  /* 0x0000000100007802 */ /* 0x000fe40000000f00 */
[----:B------:R-:W-:-:S09]  /*c200*/  MOV R12, RZ ;  /* 0x000000ff000c7202 */ /* 0x000fd20000000f00 */
[----:B------:R-:W-:Y:S05]  /*c210*/  @!P0 BRA `(.L_x_336) ;  /* 0x0000000c00108947 */ /* 0x000fea0003800000 */
[----:B------:R-:W1:Y:S01]  /*c220*/  LDC R0, c[0x0][0x28c] ;  /* 0x0000a300ff007b82 */ /* 0x000e620000000800 */
[C---:B------:R-:W-:Y:S01]  /*c230*/  LOP3.LUT P2, RZ, R3.reuse, 0x7f, RZ, 0xc0, !PT ;  /* 0x0000007f03ff7812 */ /* 0x040fe2000784c0ff */
[----:B------:R-:W-:Y:S01]  /*c240*/  ULDC UR5, c[0x0][0x900] ;  /* 0x0002400000057ab9 */ /* 0x000fe20000000800 */
[----:B------:R-:W-:Y:S01]  /*c250*/  LOP3.LUT P0, RZ, R3, 0x1f, RZ, 0xc0, !PT ;  /* 0x0000001f03ff7812 */ /* 0x000fe2000780c0ff */
[----:B------:R-:W-:Y:S01]  /*c260*/  UMOV UR6, 0xffffffff ;  /* 0xffffffff00067882 */ /* 0x000fe20000000000 */
[----:B------:R-:W-:Y:S01]  /*c270*/  BSSY B0, `(.L_x_336) ;  /* 0x00000be000007945 */ /* 0x000fe20003800000 */
[----:B------:R-:W-:Y:S01]  /*c280*/  USHF.L.U32 UR6, UR6, UR5, URZ ;  /* 0x0000000506067299 */ /* 0x000fe2000800063f */
[----:B------:R-:W-:Y:S01]  /*c290*/  MOV R13, 0x1 ;  /* 0x00000001000d7802 */ /* 0x000fe20000000f00 */
[----:B------:R-:W-:Y:S01]  /*c2a0*/  IMAD.MOV.U32 R12, RZ, RZ, RZ ;  /* 0x000000ffff0c7224 */ /* 0x000fe200078e00ff */
[----:B------:R-:W-:Y:S01]  /*c2b0*/  LOP3.LUT R11, R19, 0x2, RZ, 0xfc, !PT ;  /* 0x00000002130b7812 */ /* 0x000fe200078efcff */
[----:B------:R-:W-:Y:S01]  /*c2c0*/  ULDC UR4, c[0x0][0x8a8] ;  /* 0x00022a0000047ab9 */ /* 0x000fe20000000800 */
[----:B------:R-:W-:Y:S01]  /*c2d0*/  PLOP3.LUT P0, PT, P0, P2, PT, 0x8a, 0x0 ;  /* 0x000000000000781c */ /* 0x000fe20000705172 */
[----:B------:R-:W-:Y:S01]  /*c2e0*/  UMOV UR7, 0x1 ;  /* 0x0000000100077882 */ /* 0x000fe20000000000 */
[----:B------:R-:W-:-:S02]  /*c2f0*/  UIADD3 UR15, UR4, -0x1, URZ ;  /* 0xffffffff040f7890 */ /* 0x000fc4000fffe03f */
[----:B------:R-:W-:Y:S02]  /*c300*/  USHF.L.U32 UR17, UR7, UR5, URZ ;  /* 0x0000000507117299 */ /* 0x000fe4000800063f */
[----:B------:R-:W-:Y:S01]  /*c310*/  ULOP3.LUT UR16, URZ, UR6, URZ, 0x33, !UPT ;  /* 0x000000063f107292 */ /* 0x000fe2000f8e333f */
[----:B------:R-:W-:Y:S01]  /*c320*/  ULDC.64 UR20, c[0x0][0x198] ;  /* 0x0000660000147ab9 */ /* 0x000fe20000000a00 */
[----:B-1----:R-:W-:-:S05]  /*c330*/  VIADD R0, R0, 0x3f ;  /* 0x0000003f00007836 */ /* 0x002fca0000000000 */
[----:B------:R-:W-:-:S04]  /*c340*/  SHF.R.S32.HI R3, RZ, 0x1f, R0 ;  /* 0x0000001fff037819 */ /* 0x000fc80000011400 */
[----:B------:R-:W-:Y:S02]  /*c350*/  LEA.HI R3, R3, R0, RZ, 0x6 ;  /* 0x0000000003037211 */ /* 0x000fe400078f30ff */
[----:B------:R-:W-:Y:S02]  /*c360*/  MOV R0, 0x1 ;  /* 0x0000000100007802 */ /* 0x000fe40000000f00 */
[----:B------:R-:W-:-:S04]  /*c370*/  SHF.R.S32.HI R3, RZ, 0x6, R3 ;  /* 0x00000006ff037819 */ /* 0x000fc80000011403 */
[----:B------:R-:W-:-:S07]  /*c380*/  IADD3 R10, R3, 0x1, RZ ;  /* 0x00000001030a7810 */ /* 0x000fce0007ffe0ff */
.L_x_348:
[----:B------:R-:W-:-:S03]  /*c390*/  UMOV UR4, 0xffffffff ;  /* 0xffffffff00047882 */ /* 0x000fc60000000000 */
[----:B------:R-:W-:Y:S05]  /*c3a0*/  BRA.DIV UR4, `(.L_x_337) ;  /* 0x0000001204e47947 */ /* 0x000fea000b800000 */
[----:B------:R-:W-:-:S13]  /*c3b0*/  ELECT P6, URZ, PT ;  /* 0x00000000003f782f */ /* 0x000fda00038c0000 */
.L_x_370:
[----:B------:R-:W1:Y:S01]  /*c3c0*/  LDC R4, c[0x0][0x28c] ;  /* 0x0000a300ff047b82 */ /* 0x000e620000000800 */
[----:B------:R-:W-:Y:S01]  /*c3d0*/  BSSY B1, `(.L_x_338) ;  /* 0x0000035000017945 */ /* 0x000fe20003800000 */
[----:B-1----:R-:W-:-:S13]  /*c3e0*/  ISETP.LT.OR P6, PT, R4, 0x1, !P6 ;  /* 0x000000010400780c */ /* 0x002fda00077c1670 */
[----:B------:R-:W-:Y:S05]  /*c3f0*/  @P6 BRA `(.L_x_339) ;  /* 0x0000000000c86947 */ /* 0x000fea0003800000 */
[----:B------:R-:W-:Y:S01]  /*c400*/  SHF.L.U32 R14, R7, 0x7, RZ ;  /* 0x00000007070e7819 */ /* 0x000fe200000006ff */
[----:B------:R-:W-:Y:S01]  /*c410*/  IMAD.SHL.U32 R20, R20, 0x80, RZ ;  /* 0x0000008014147824 */ /* 0x000fe200078e00ff */
[----:B------:R-:W-:Y:S01]  /*c420*/  MOV R21, RZ ;  /* 0x000000ff00157202 */ /* 0x000fe20000000f00 */
[----:B------:R-:W-:Y:S01]  /*c430*/  IMAD.MOV.U32 R5, RZ, RZ, R0 ;  /* 0x000000ffff057224 */ /* 0x000fe200078e0000 */
[----:B------:R-:W-:Y:S02]  /*c440*/  MOV R4, R10 ;  /* 0x0000000a00047202 */ /* 0x000fe40000000f00 */
[----:B------:R-:W-:-:S07]  /*c450*/  MOV R7, R12 ;  /* 0x0000000c00077202 */ /* 0x000fce0000000f00 */
.L_x_343:
[----:B------:R-:W1:Y:S01]  /*c460*/  S2R R9, SR_CgaCtaId ;  /* 0x0000000000097919 */ /* 0x000e620000008800 */
[----:B------:R-:W-:-:S04]  /*c470*/  MOV R8, 0x400 ;  /* 0x0000040000087802 */ /* 0x000fc80000000f00 */
[----:B-1----:R-:W-:Y:S02]  /*c480*/  LEA R18, R9, R8, 0x18 ;  /* 0x0000000809127211 */ /* 0x002fe400078ec0ff */
[----:B------:R-:W-:Y:S01]  /*c490*/  SHF.L.U32 R8, R5, 0x1f, RZ ;  /* 0x0000001f05087819 */ /* 0x000fe200000006ff */
[----:B------:R-:W1:Y:S01]  /*c4a0*/  @!P2 LDC R9, c[0x0][0x500] ;  /* 0x00014000ff09ab82 */ /* 0x000e620000000800 */
[----:B------:R-:W-:-:S04]  /*c4b0*/  LEA R15, R7, R18, 0x3 ;  /* 0x00000012070f7211 */ /* 0x000fc800078e18ff */
[----:B------:R-:W2:Y:S02]  /*c4c0*/  SYNCS.PHASECHK.TRANS64.TRYWAIT P1, [R15+URZ+0x30], R8 ;  /* 0x000030080f0075a7 */ /* 0x000ea4000802017f */
[----:B--2---:R-:W-:Y:S05]  /*c4d0*/  @!P1 BRA `(.L_x_340) ;  /* 0x0000001000b89947 */ /* 0x004fea0003800000 */
.L_x_371:
[----:B--2---:R-:W-:Y:S01]  /*c4e0*/  PRMT R8, R11, 0x9910, RZ ;  /* 0x000099100b087816 */ /* 0x004fe200000000ff */
[----:B-1----:R1:W-:Y:S03]  /*c4f0*/  @!P2 SYNCS.ARRIVE.TRANS64 RZ, [R15+URZ], R9 ;  /* 0x000000090fffa9a7 */ /* 0x0023e6000800003f */
[----:B------:R-:W-:-:S13]  /*c500*/  ISETP.NE.AND P1, PT, R8, 0x2, PT ;  /* 0x000000020800780c */ /* 0x000fda0003f25270 */
[----:B-1----:R-:W-:Y:S05]  /*c510*/  @P1 BRA `(.L_x_341) ;  /* 0x0000000000041947 */ /* 0x002fea0003800000 */
[----:B------:R-:W-:Y:S01]  /*c520*/  BPT.TRAP 0x1 ;  /* 0x000000040000795c */ /* 0x000fe20000300000 */
.L_x_341:
[----:B------:R-:W-:Y:S05]  /*c530*/  @P0 BRA `(.L_x_342) ;  /* 0x0000000000040947 */ /* 0x000fea0003800000 */
[----:B------:R-:W-:Y:S01]  /*c540*/  BPT.TRAP 0x1 ;  /* 0x000000040000795c */ /* 0x000fe20000300000 */
.L_x_342:
[----:B------:R-:W-:Y:S01]  /*c550*/  IMAD R18, R7, 0x4000, R18 ;  /* 0x0000400007127824 */ /* 0x000fe200078e0212 */
[----:B------:R-:W-:Y:S01]  /*c560*/  R2UR UR9, R15 ;  /* 0x000000000f0972ca */ /* 0x000fe200000e0000 */
[----:B------:R-:W-:Y:S01]  /*c570*/  UIADD3 UR4, UP0, UR20, 0xf0, URZ ;  /* 0x000000f014047890 */ /* 0x000fe2000ff1e03f */
[----:B------:R-:W-:Y:S01]  /*c580*/  R2UR UR11, R20 ;  /* 0x00000000140b72ca */ /* 0x000fe200000e0000 */
[----:B------:R-:W-:Y:S01]  /*c590*/  UIADD3 UR22, UP1, UR20, 0x1f0, URZ ;  /* 0x000001f014167890 */ /* 0x000fe2000ff3e03f */
[----:B------:R-:W-:Y:S01]  /*c5a0*/  R2UR UR8, R18 ;  /* 0x00000000120872ca */ /* 0x000fe200000e0000 */
[----:B------:R-:W-:Y:S01]  /*c5b0*/  UIADD3.X UR5, URZ, UR21, URZ, UP0, !UPT ;  /* 0x000000153f057290 */ /* 0x000fe200087fe43f */
[C---:B------:R-:W-:Y:S01]  /*c5c0*/  R2UR UR10, R21.reuse ;  /* 0x00000000150a72ca */ /* 0x040fe200000e0000 */
[----:B------:R-:W-:Y:S01]  /*c5d0*/  UIADD3.X UR23, URZ, UR21, URZ, UP1, !UPT ;  /* 0x000000153f177290 */ /* 0x000fe20008ffe43f */
[----:B------:R-:W-:Y:S01]  /*c5e0*/  R2UR UR12, R6 ;  /* 0x00000000060c72ca */ /* 0x000fe200000e0000 */
[----:B------:R-:W-:Y:S01]  /*c5f0*/  UMOV UR6, 0x0 ;  /* 0x0000000000067882 */ /* 0x000fe20000000000 */
[----:B------:R-:W-:Y:S01]  /*c600*/  IADD3 R4, R4, -0x1, RZ ;  /* 0xffffffff04047810 */ /* 0x000fe20007ffe0ff */
[----:B------:R-:W-:Y:S01]  /*c610*/  UMOV UR7, 0x10000000 ;  /* 0x1000000000077882 */ /* 0x000fe20000000000 */
[----:B------:R-:W-:Y:S01]  /*c620*/  R2UR UR18, R14 ;  /* 0x000000000e1272ca */ /* 0x000fe200000e0000 */
[----:B------:R-:W-:Y:S01]  /*c630*/  VIADD R21, R21, 0x40 ;  /* 0x0000004015157836 */ /* 0x000fe20000000000 */
[----:B------:R-:W-:-:S02]  /*c640*/  ISETP.GT.AND P3, PT, R4, 0x1, PT ;  /* 0x000000010400780c */ /* 0x000fc40003f64270 */
[----:B------:R-:W-:Y:S01]  /*c650*/  IADD3 R7, R7, 0x1, RZ ;  /* 0x0000000107077810 */ /* 0x000fe20007ffe0ff */
[----:B------:R-:W-:Y:S02]  /*c660*/  UIADD3 UR13, UR8, 0x8400, URZ ;  /* 0x00008400080d7890 */ /* 0x000fe4000fffe03f */
[----:B------:R-:W-:Y:S01]  /*c670*/  UIADD3 UR14, UR8, 0x20400, URZ ;  /* 0x00020400080e7890 */ /* 0x000fe2000fffe03f */
[----:B------:R-:W-:-:S04]  /*c680*/  ISETP.NE.AND P1, PT, R7, 0x6, PT ;  /* 0x000000060700780c */ /* 0x000fc80003f25270 */
[----:B------:R-:W-:Y:S01]  /*c690*/  UMOV UR8, UR13 ;  /* 0x0000000d00087c82 */ /* 0x000fe20008000000 */
[----:B------:R-:W-:Y:S01]  /*c6a0*/  SEL R8, RZ, 0x1, P1 ;  /* 0x00000001ff087807 */ /* 0x000fe20000800000 */
[----:B------:R1:W-:Y:S01]  /*c6b0*/  UTMALDG.3D [UR8], [UR4], desc[UR6] ;  /* 0x00000608040075b4 */ /* 0x0003e20008011000 */
[----:B------:R-:W-:Y:S02]  /*c6c0*/  SEL R7, R7, RZ, P1 ;  /* 0x000000ff07077207 */ /* 0x000fe40000800000 */
[----:B------:R-:W-:Y:S01]  /*c6d0*/  LOP3.LUT R5, R5, R8, RZ, 0x3c, !PT ;  /* 0x0000000805057212 */ /* 0x000fe200078e3cff */
[----:B-1----:R-:W-:Y:S01]  /*c6e0*/  UMOV UR8, UR14 ;  /* 0x0000000e00087c82 */ /* 0x002fe20008000000 */
[----:B------:R-:W-:Y:S02]  /*c6f0*/  UMOV UR11, UR18 ;  /* 0x00000012000b7c82 */ /* 0x000fe40008000000 */
[----:B------:R1:W-:Y:S02]  /*c700*/  UTMALDG.3D [UR8], [UR22], desc[UR6] ;  /* 0x00000608160075b4 */ /* 0x0003e40008011000 */
[----:B-1----:R-:W-:Y:S05]  /*c710*/  @P3 BRA `(.L_x_343) ;  /* 0xfffffffc00503947 */ /* 0x002fea000383ffff */
.L_x_339:
[----:B------:R-:W-:Y:S05]  /*c720*/  BSYNC B1 ;  /* 0x0000000000017941 */ /* 0x000fea0003800000 */
.L_x_338:
[----:B------:R-:W-:Y:S01]  /*c730*/  LOP3.LUT P3, RZ, R13, 0xff, RZ, 0xc0, !PT ;  /* 0x000000ff0dff7812 */ /* 0x000fe2000786c0ff */
[----:B------:R-:W-:Y:S01]  /*c740*/  ULDC.64 UR4, c[0x0][0x8f8] ;  /* 0x00023e0000047ab9 */ /* 0x000fe20000000a00 */
[----:B------:R-:W-:Y:S01]  /*c750*/  IADD3 R12, R3, R12, RZ ;  /* 0x0000000c030c7210 */ /* 0x000fe20007ffe0ff */
[----:B------:R-:W-:Y:S01]  /*c760*/  BSSY B1, `(.L_x_344) ;  /* 0x000006c000017945 */ /* 0x000fe20003800000 */
[----:B------:R-:W-:Y:S02]  /*c770*/  IADD3 R16, P4, R16, UR38, RZ ;  /* 0x0000002610107c10 */ /* 0x000fe4000ff9e0ff */
[----:B------:R-:W-:Y:S02]  /*c780*/  ISETP.GT.U32.AND P1, PT, R12, 0x5, PT ;  /* 0x000000050c00780c */ /* 0x000fe40003f24070 */
[----:B------:R-:W-:Y:S02]  /*c790*/  IADD3.X R17, R17, UR37, RZ, P4, !PT ;  /* 0x0000002511117c10 */ /* 0x000fe4000a7fe4ff */
[----:B------:R-:W-:-:S02]  /*c7a0*/  ISETP.LT.U32.AND P1, PT, R3, 0x6, P1 ;  /* 0x000000060300780c */ /* 0x000fc40000f21070 */
[----:B------:R-:W-:Y:S01]  /*c7b0*/  MOV R20, 0xffffffff ;  /* 0xffffffff00147802 */ /* 0x000fe20000000f00 */
[----:B------:R-:W1:Y:S01]  /*c7c0*/  @P3 S2R R5, SR_CgaCtaId ;  /* 0x0000000000053919 */ /* 0x000e620000008800 */
[----:B------:R-:W-:Y:S02]  /*c7d0*/  @P3 MOV R4, 0x400 ;  /* 0x0000040000043802 */ /* 0x000fe40000000f00 */
[----:B------:R-:W-:Y:S02]  /*c7e0*/  PRMT R13, RZ, 0x7610, R13 ;  /* 0x00007610ff0d7816 */ /* 0x000fe4000000000d */
[----:B-1----:R-:W-:Y:S01]  /*c7f0*/  @P3 LEA R6, R5, R4, 0x18 ;  /* 0x0000000405063211 */ /* 0x002fe200078ec0ff */
[----:B------:R-:W-:-:S03]  /*c800*/  IMAD.WIDE.U32 R4, R12, -0x55555555, RZ ;  /* 0xaaaaaaab0c047825 */ /* 0x000fc600078e00ff */
[----:B------:R1:W-:Y:S01]  /*c810*/  @P3 SYNCS.ARRIVE.TRANS64.A1T0 RZ, [R6+URZ+0xa8], RZ ;  /* 0x0000a8ff06ff39a7 */ /* 0x0003e2000810003f */
[----:B------:R-:W-:Y:S02]  /*c820*/  ISETP.GE.U32.AND P3, PT, R3, 0x6, PT ;  /* 0x000000060300780c */ /* 0x000fe40003f66070 */
[----:B------:R-:W-:Y:S02]  /*c830*/  SHF.R.U32.HI R7, RZ, 0x2, R5 ;  /* 0x00000002ff077819 */ /* 0x000fe40000011605 */
[----:B------:R-:W-:Y:S02]  /*c840*/  SEL R5, RZ, 0x1, !P1 ;  /* 0x00000001ff057807 */ /* 0x000fe40004800000 */
[----:B------:R-:W-:Y:S01]  /*c850*/  ISETP.GE.U32.AND P1, PT, R16, UR4, PT ;  /* 0x0000000410007c0c */ /* 0x000fe2000bf26070 */
[----:B------:R-:W-:Y:S01]  /*c860*/  IMAD R12, R7, -0x6, R12 ;  /* 0xfffffffa070c7824 */ /* 0x000fe200078e020c */
[----:B------:R-:W-:Y:S02]  /*c870*/  LOP3.LUT R0, R0, R5, RZ, 0x3c, !PT ;  /* 0x0000000500007212 */ /* 0x000fe400078e3cff */
[----:B------:R-:W-:-:S02]  /*c880*/  ISETP.GE.U32.AND.EX P1, PT, R17, UR5, PT, P1 ;  /* 0x0000000511007c0c */ /* 0x000fc4000bf26110 */
[----:B-1----:R-:W-:Y:S02]  /*c890*/  MOV R6, 0xffffffff ;  /* 0xffffffff00067802 */ /* 0x002fe40000000f00 */
[----:B------:R-:W-:Y:S01]  /*c8a0*/  @P3 LOP3.LUT R0, R0, 0x1, R7, 0x78, !PT ;  /* 0x0000000100003812 */ /* 0x000fe200078e7807 */
[----:B------:R-:W-:Y:S01]  /*c8b0*/  IMAD.MOV.U32 R7, RZ, RZ, -0x1 ;  /* 0xffffffffff077424 */ /* 0x000fe200078e00ff */
[----:B------:R-:W-:-:S07]  /*c8c0*/  PRMT R4, RZ, 0x7610, R4 ;  /* 0x00007610ff047816 */ /* 0x000fce0000000004 */
[----:B------:R-:W-:Y:S05]  /*c8d0*/  @P1 BRA `(.L_x_345) ;  /* 0x0000000400501947 */ /* 0x000fea0003800000 */
[----:B------:R-:W-:Y:S01]  /*c8e0*/  ULDC.64 UR4, c[0x0][0x8d0] ;  /* 0x0002340000047ab9 */ /* 0x000fe20000000a00 */
[----:B------:R-:W1:Y:S01]  /*c8f0*/  S2R R15, SR_CTAID.X ;  /* 0x00000000000f7919 */ /* 0x000e620000002500 */
[----:B------:R-:W-:Y:S01]  /*c900*/  ISETP.NE.U32.AND P1, PT, RZ, UR4, PT ;  /* 0x00000004ff007c0c */ /* 0x000fe2000bf25070 */
[----:B------:R-:W-:Y:S01]  /*c910*/  ULDC UR7, c[0x0][0x8d8] ;  /* 0x0002360000077ab9 */ /* 0x000fe20000000800 */
[----:B------:R-:W-:Y:S01]  /*c920*/  MOV R4, R16 ;  /* 0x0000001000047202 */ /* 0x000fe20000000f00 */
[----:B------:R-:W2:Y:S01]  /*c930*/  S2R R14, SR_CTAID.Y ;  /* 0x00000000000e7919 */ /* 0x000ea20000002600 */
[----:B------:R-:W-:Y:S01]  /*c940*/  ISETP.NE.AND.EX P1, PT, RZ, UR5, PT, P1 ;  /* 0x00000005ff007c0c */ /* 0x000fe2000bf25310 */
[----:B------:R-:W-:-:S12]  /*c950*/  IMAD.MOV.U32 R5, RZ, RZ, R17 ;  /* 0x000000ffff057224 */ /* 0x000fd800078e0011 */
[----:B------:R-:W-:Y:S05]  /*c960*/  @!P1 BRA `(.L_x_346) ;  /* 0x0000000000289947 */ /* 0x000fea0003800000 */
[----:B------:R-:W-:Y:S02]  /*c970*/  ULDC UR6, c[0x0][0x8dc] ;  /* 0x0002370000067ab9 */ /* 0x000fe40000000800 */
[----:B------:R-:W-:-:S04]  /*c980*/  IADD3 R9, P1, R16, UR6, RZ ;  /* 0x0000000610097c10 */ /* 0x000fc8000ff3e0ff */
[----:B------:R-:W-:-:S05]  /*c990*/  IADD3.X R21, RZ, R17, RZ, P1, !PT ;  /* 0x00000011ff157210 */ /* 0x000fca0000ffe4ff */
[----:B------:R-:W-:-:S04]  /*c9a0*/  IMAD.WIDE.U32 R6, R21, UR4, RZ ;  /* 0x0000000415067c25 */ /* 0x000fc8000f8e00ff */
[----:B------:R-:W-:-:S04]  /*c9b0*/  IMAD.WIDE.U32 R6, P1, R9, UR5, R6 ;  /* 0x0000000509067c25 */ /* 0x000fc8000f820006 */
[----:B------:R-:W-:Y:S01]  /*c9c0*/  IMAD.WIDE.U32 R8, R9, UR4, RZ ;  /* 0x0000000409087c25 */ /* 0x000fe2000f8e00ff */
[----:B------:R-:W-:-:S03]  /*c9d0*/  IADD3.X R5, RZ, RZ, RZ, P1, !PT ;  /* 0x000000ffff057210 */ /* 0x000fc60000ffe4ff */
[----:B------:R-:W-:Y:S01]  /*c9e0*/  IMAD.MOV.U32 R4, RZ, RZ, R7 ;  /* 0x000000ffff047224 */ /* 0x000fe200078e0007 */
[----:B------:R-:W-:-:S05]  /*c9f0*/  IADD3 RZ, P1, R9, R6, RZ ;  /* 0x0000000609ff7210 */ /* 0x000fca0007f3e0ff */
[----:B------:R-:W-:-:S08]  /*ca00*/  IMAD.WIDE.U32.X R4, R21, UR5, R4, P1 ;  /* 0x0000000515047c25 */ /* 0x000fd000088e0404 */
.L_x_346:
[--C-:B------:R-:W-:Y:S01]  /*ca10*/  SHF.R.U64 R8, R4, UR7, R5.reuse ;  /* 0x0000000704087c19 */ /* 0x100fe20008001205 */
[----:B------:R-:W-:Y:S01]  /*ca20*/  ULDC.64 UR4, c[0x0][0x8c8] ;  /* 0x0002320000047ab9 */ /* 0x000fe20000000a00 */
[----:B------:R-:W-:Y:S01]  /*ca30*/  SHF.R.U32.HI R4, RZ, UR7, R5 ;  /* 0x00000007ff047c19 */ /* 0x000fe20008011605 */
[----:B------:R-:W3:Y:S01]  /*ca40*/  LDC R24, c[0x0][0x144] ;  /* 0x00005100ff187b82 */ /* 0x000ee20000000800 */
[----:B------:R-:W-:Y:S01]  /*ca50*/  IADD3 R7, P1, RZ, -R8, RZ ;  /* 0x80000008ff077210 */ /* 0x000fe20007f3e0ff */
[----:B------:R-:W-:Y:S01]  /*ca60*/  ULDC.64 UR8, c[0x0][0x8e8] ;  /* 0x00023a0000087ab9 */ /* 0x000fe20000000a00 */
[----:B-1----:R-:W-:Y:S01]  /*ca70*/  I2FP.F32.U32 R9, R15 ;  /* 0x0000000f00097245 */ /* 0x002fe20000201000 */
[----:B------:R-:W-:Y:S01]  /*ca80*/  ULDC UR6, c[0x0][0x8b0] ;  /* 0x00022c0000067ab9 */ /* 0x000fe20000000800 */
[----:B------:R-:W-:Y:S02]  /*ca90*/  IADD3.X R4, RZ, ~R4, RZ, P1, !PT ;  /* 0x80000004ff047210 */ /* 0x000fe40000ffe4ff */
[----:B------:R-:W-:Y:S01]  /*caa0*/  ISETP.NE.U32.AND P1, PT, RZ, UR8, PT ;  /* 0x00000008ff007c0c */ /* 0x000fe2000bf25070 */
[----:B------:R-:W1:Y:S02]  /*cab0*/  LDC R21, c[0x0][0x148] ;  /* 0x00005200ff157b82 */ /* 0x000e640000000800 */
[----:B------:R-:W-:Y:S01]  /*cac0*/  IMAD R6, R4, UR4, RZ ;  /* 0x0000000404067c24 */ /* 0x000fe2000f8e02ff */
[----:B------:R-:W-:Y:S01]  /*cad0*/  ISETP.NE.AND.EX P1, PT, RZ, UR9, PT, P1 ;  /* 0x00000009ff007c0c */ /* 0x000fe2000bf25310 */
[----:B------:R-:W-:Y:S01]  /*cae0*/  IMAD.WIDE.U32 R4, R7, UR4, R16 ;  /* 0x0000000407047c25 */ /* 0x000fe2000f8e0010 */
[----:B------:R-:W-:-:S03]  /*caf0*/  ULDC UR4, c[0x0][0x150] ;  /* 0x0000540000047ab9 */ /* 0x000fc60000000800 */
[----:B------:R-:W-:Y:S02]  /*cb00*/  IMAD R7, R7, UR5, R6 ;  /* 0x0000000507077c24 */ /* 0x000fe4000f8e0206 */
[----:B------:R-:W-:Y:S01]  /*cb10*/  FMUL R6, R9, UR4 ;  /* 0x0000000409067c20 */ /* 0x000fe20008400000 */
[----:B------:R-:W-:Y:S01]  /*cb20*/  ULDC UR4, c[0x0][0x8c0] ;  /* 0x0002300000047ab9 */ /* 0x000fe20000000800 */
[----:B------:R-:W-:Y:S01]  /*cb30*/  ULDC UR5, c[0x0][0x154] ;  /* 0x0000550000057ab9 */ /* 0x000fe20000000800 */
[----:B------:R-:W-:-:S03]  /*cb40*/  IADD3 R5, R5, R7, RZ ;  /* 0x0000000705057210 */ /* 0x000fc60007ffe0ff */
[----:B------:R-:W4:Y:S01]  /*cb50*/  F2I.U32.TRUNC.NTZ R6, R6 ;  /* 0x0000000600067305 */ /* 0x000f22000020f000 */
[----:B------:R-:W-:Y:S02]  /*cb60*/  SHF.R.U64 R9, R4, UR4, R5 ;  /* 0x0000000404097c19 */ /* 0x000fe40008001205 */
[----:B--2---:R-:W-:-:S05]  /*cb70*/  I2FP.F32.U32 R4, R14 ;  /* 0x0000000e00047245 */ /* 0x004fca0000201000 */
[----:B------:R-:W-:Y:S01]  /*cb80*/  FMUL R22, R4, UR5 ;  /* 0x0000000504167c20 */ /* 0x000fe20008400000 */
[----:B------:R-:W-:Y:S01]  /*cb90*/  SHF.R.U32.HI R4, RZ, UR4, R5 ;  /* 0x00000004ff047c19 */ /* 0x000fe20008011605 */
[----:B------:R-:W-:-:S03]  /*cba0*/  ULDC UR4, c[0x0][0x900] ;  /* 0x0002400000047ab9 */ /* 0x000fc60000000800 */
[--C-:B------:R-:W-:Y:S01]  /*cbb0*/  SHF.R.U64 R20, R9, UR6, R4.reuse ;  /* 0x0000000609147c19 */ /* 0x100fe20008001204 */
[----:B------:R-:W2:Y:S01]  /*cbc0*/  F2I.U32.TRUNC.NTZ R22, R22 ;  /* 0x0000001600167305 */ /* 0x000ea2000020f000 */
[----:B------:R-:W-:Y:S01]  /*cbd0*/  SHF.R.U32.HI R5, RZ, UR6, R4 ;  /* 0x00000006ff057c19 */ /* 0x000fe20008011604 */
[----:B----4-:R-:W-:-:S03]  /*cbe0*/  IMAD.MOV R6, RZ, RZ, -R6 ;  /* 0x000000ffff067224 */ /* 0x010fc600078e0a06 */
[----:B------:R-:W-:Y:S01]  /*cbf0*/  SHF.R.U64 R18, R20, UR4, R5 ;  /* 0x0000000414127c19 */ /* 0x000fe20008001205 */
[----:B---3--:R-:W-:Y:S01]  /*cc00*/  IMAD R15, R24, R6, R15 ;  /* 0x00000006180f7224 */ /* 0x008fe200078e020f */
[----:B------:R-:W-:Y:S02]  /*cc10*/  SHF.R.U32.HI R23, RZ, UR4, R5 ;  /* 0x00000004ff177c19 */ /* 0x000fe40008011605 */
[----:B------:R-:W-:Y:S02]  /*cc20*/  MOV R4, R18 ;  /* 0x0000001200047202 */ /* 0x000fe40000000f00 */
[----:B------:R-:W-:Y:S01]  /*cc30*/  MOV R5, R23 ;  /* 0x0000001700057202 */ /* 0x000fe20000000f00 */
[----:B--2---:R-:W-:Y:S06]  /*cc40*/  @!P1 BRA `(.L_x_347) ;  /* 0x0000000000289947 */ /* 0x004fec0003800000 */
[----:B------:R-:W-:Y:S02]  /*cc50*/  ULDC UR4, c[0x0][0x8f4] ;  /* 0x00023d0000047ab9 */ /* 0x000fe40000000800 */
[----:B------:R-:W-:-:S05]  /*cc60*/  IADD3 R5, P1, R18, UR4, RZ ;  /* 0x0000000412057c10 */ /* 0x000fca000ff3e0ff */
[----:B------:R-:W-:-:S04]  /*cc70*/  IMAD.X R23, RZ, RZ, R23, P1 ;  /* 0x000000ffff177224 */ /* 0x000fc800008e0617 */
[----:B------:R-:W-:-:S04]  /*cc80*/  IMAD.WIDE.U32 R6, R23, UR8, RZ ;  /* 0x0000000817067c25 */ /* 0x000fc8000f8e00ff */
[----:B------:R-:W-:-:S04]  /*cc90*/  IMAD.WIDE.U32 R6, P1, R5, UR9, R6 ;  /* 0x0000000905067c25 */ /* 0x000fc8000f820006 */
[----:B------:R-:W-:Y:S01]  /*cca0*/  IMAD.WIDE.U32 R4, R5, UR8, RZ ;  /* 0x0000000805047c25 */ /* 0x000fe2000f8e00ff */
[----:B------:R-:W-:-:S04]  /*ccb0*/  MOV R4, R7 ;  /* 0x0000000700047202 */ /* 0x000fc80000000f00 */
[----:B------:R-:W-:Y:S02]  /*ccc0*/  IADD3 RZ, P3, R5, R6, RZ ;  /* 0x0000000605ff7210 */ /* 0x000fe40007f7e0ff */
[----:B------:R-:W-:-:S03]  /*ccd0*/  IADD3.X R5, RZ, RZ, RZ, P1, !PT ;  /* 0x000000ffff057210 */ /* 0x000fc60000ffe4ff */
[----:B------:R-:W-:-:S08]  /*cce0*/  IMAD.WIDE.U32.X R4, R23, UR9, R4, P3 ;  /* 0x0000000917047c25 */ /* 0x000fd000098e0404 */
.L_x_347:
[----:B------:R-:W-:Y:S01]  /*ccf0*/  ISETP.NE.AND P1, PT, R2, 0x1, PT ;  /* 0x000000010200780c */ /* 0x000fe20003f25270 */
[----:B------:R-:W-:Y:S01]  /*cd00*/  ULDC UR4, c[0x0][0x8f0] ;  /* 0x00023c0000047ab9 */ /* 0x000fe20000000800 */
[----:B------:R-:W-:Y:S01]  /*cd10*/  LOP3.LUT R20, R20, UR16, RZ, 0xc0, !PT ;  /* 0x0000001014147c12 */ /* 0x000fe2000f8ec0ff */
[----:B------:R-:W-:Y:S01]  /*cd20*/  IMAD.MOV R22, RZ, RZ, -R22 ;  /* 0x000000ffff167224 */ /* 0x000fe200078e0a16 */
[----:B------:R-:W-:Y:S01]  /*cd30*/  SHF.R.U64 R5, R4, UR4, R5 ;  /* 0x0000000404057c19 */ /* 0x000fe20008001205 */
[----:B------:R-:W-:Y:S01]  /*cd40*/  ULDC UR4, c[0x0][0x8e0] ;  /* 0x0002380000047ab9 */ /* 0x000fe20000000800 */
[----:B------:R-:W-:Y:S01]  /*cd50*/  LOP3.LUT R9, R9, UR15, RZ, 0xc0, !PT ;  /* 0x0000000f09097c12 */ /* 0x000fe2000f8ec0ff */
[----:B------:R-:W-:Y:S01]  /*cd60*/  ULDC UR5, c[0x0][0x8b8] ;  /* 0x00022e0000057ab9 */ /* 0x000fe20000000800 */
[C---:B------:R-:W-:Y:S01]  /*cd70*/  IADD3 R7, -R5.reuse, RZ, RZ ;  /* 0x000000ff05077210 */ /* 0x040fe20007ffe1ff */
[----:B------:R-:W-:Y:S01]  /*cd80*/  IMAD R20, R5, UR17, R20 ;  /* 0x0000001105147c24 */ /* 0x000fe2000f8e0214 */
[----:B------:R-:W-:Y:S01]  /*cd90*/  MOV R4, 0x1 ;  /* 0x0000000100047802 */ /* 0x000fe20000000f00 */
[----:B------:R-:W-:-:S02]  /*cda0*/  IMAD.MOV.U32 R6, RZ, RZ, R8 ;  /* 0x000000ffff067224 */ /* 0x000fc400078e0008 */
[----:B-1----:R-:W-:Y:S02]  /*cdb0*/  @P1 IMAD R15, R21, R22, R14 ;  /* 0x00000016150f1224 */ /* 0x002fe400078e020e */
[----:B------:R-:W-:Y:S01]  /*cdc0*/  IMAD R18, R7, UR4, R18 ;  /* 0x0000000407127c24 */ /* 0x000fe2000f8e0212 */
[----:B------:R-:W-:Y:S01]  /*cdd0*/  ULDC UR4, c[0x0][0x8a8] ;  /* 0x00022a0000047ab9 */ /* 0x000fe20000000800 */
[----:B------:R-:W-:Y:S02]  /*cde0*/  IMAD R15, R20, UR5, R15 ;  /* 0x00000005140f7c24 */ /* 0x000fe4000f8e020f */
[----:B------:R-:W-:-:S05]  /*cdf0*/  IMAD R18, R18, UR4, R9 ;  /* 0x0000000412127c24 */ /* 0x000fca000f8e0209 */
[----:B------:R-:W-:Y:S02]  /*ce00*/  SEL R7, R18, R15, !P1 ;  /* 0x0000000f12077207 */ /* 0x000fe40004800000 */
[----:B------:R-:W-:-:S07]  /*ce10*/  SEL R20, R15, R18, !P1 ;  /* 0x000000120f147207 */ /* 0x000fce0004800000 */
.L_x_345:
[----:B------:R-:W-:Y:S05]  /*ce20*/  BSYNC B1 ;  /* 0x0000000000017941 */ /* 0x000fea0003800000 */
.L_x_344:
[----:B------:R-:W-:-:S13]  /*ce30*/  LOP3.LUT P1, RZ, R4, 0xff, RZ, 0xc0, !PT ;  /* 0x000000ff04ff7812 */ /* 0x000fda000782c0ff */
[----:B------:R-:W-:Y:S05]  /*ce40*/  @P1 BRA `(.L_x_348) ;  /* 0xfffffff400501947 */ /* 0x000fea000383ffff */
[----:B------:R-:W-:Y:S05]  /*ce50*/  BSYNC B0 ;  /* 0x0000000000007941 */ /* 0x000fea0003800000 */
.L_x_336:
[----:B------:R-:W-:-:S03]  /*ce60*/  UMOV UR4, 0xffffffff ;  /* 0xffffffff00047882 */ /* 0x000fc60000000000 */
[----:B------:R-:W-:Y:S05]  /*ce70*/  BRA.DIV UR4, `(.L_x_349) ;  /* 0x0000000a04647947 */ /* 0x000fea000b800000 */
[----:B------:R-:W-:-:S13]  /*ce80*/  ELECT P6, URZ, PT ;  /* 0x00000000003f782f */ /* 0x000fda00038c0000 */
.L_x_374:
[----:B------:R-:W-:Y:S05]  /*ce90*/  @!P6 BRA `(.L_x_10) ;  /* 0x0000000000ece947 */ /* 0x000fea0003800000 */
[----:B------:R-:W-:-:S04]  /*cea0*/  LOP3.LUT R19, R19, 0x2, RZ, 0xfc, !PT ;  /* 0x0000000213137812 */ /* 0x000fc800078efcff */
[----:B------:R-:W-:-:S13]  /*ceb0*/  ISETP.NE.AND P0, PT, R19, 0x3, PT ;  /* 0x000000031300780c */ /* 0x000fda0003f05270 */
[----:B------:R-:W-:Y:S05]  /*cec0*/  @!P0 BRA `(.L_x_350) ;  /* 0x0000000000048947 */ /* 0x000fea0003800000 */
[----:B------:R-:W-:Y:S01]  /*ced0*/  BPT.TRAP 0x1 ;  /* 0x000000040000795c */ /* 0x000fe20000300000 */
.L_x_350:
[----:B------:R-:W1:Y:S01]  /*cee0*/  S2R R3, SR_CgaCtaId ;  /* 0x0000000000037919 */ /* 0x000e620000008800 */
[----:B------:R-:W-:-:S04]  /*cef0*/  MOV R2, 0x400 ;  /* 0x0000040000027802 */ /* 0x000fc80000000f00 */
[----:B-1----:R-:W-:Y:S02]  /*cf00*/  LEA R3, R3, R2, 0x18 ;  /* 0x0000000203037211 */ /* 0x002fe400078ec0ff */
[----:B------:R-:W-:Y:S02]  /*cf10*/  SHF.L.U32 R2, R0, 0x1f, RZ ;  /* 0x0000001f00027819 */ /* 0x000fe400000006ff */
[----:B------:R-:W-:-:S04]  /*cf20*/  IADD3 R3, R3, 0x30, RZ ;  /* 0x0000003003037810 */ /* 0x000fc80007ffe0ff */
[C---:B------:R-:W-:Y:S01]  /*cf30*/  LEA R7, R12.reuse, R3, 0x3 ;  /* 0x000000030c077211 */ /* 0x040fe200078e18ff */
[----:B------:R-:W-:-:S03]  /*cf40*/  VIADD R12, R12, 0x1 ;  /* 0x000000010c0c7836 */ /* 0x000fc60000000000 */
[----:B------:R-:W1:Y:S02]  /*cf50*/  SYNCS.PHASECHK.TRANS64.TRYWAIT P0, [R7+URZ], R2 ;  /* 0x00000002070075a7 */ /* 0x000e64000800017f */
[----:B------:R-:W-:-:S04]  /*cf60*/  ISETP.NE.AND P1, PT, R12, 0x6, PT ;  /* 0x000000060c00780c */ /* 0x000fc80003f25270 */
[----:B------:R-:W-:Y:S02]  /*cf70*/  SEL R5, RZ, 0x1, P1 ;  /* 0x00000001ff057807 */ /* 0x000fe40000800000 */
[----:B------:R-:W-:Y:S02]  /*cf80*/  SEL R12, R12, RZ, P1 ;  /* 0x000000ff0c0c7207 */ /* 0x000fe40000800000 */
[----:B------:R-:W-:Y:S02]  /*cf90*/  LOP3.LUT R5, R0, R5, RZ, 0x3c, !PT ;  /* 0x0000000500057212 */ /* 0x000fe400078e3cff */
[----:B------:R-:W-:Y:S02]  /*cfa0*/  LEA R9, R12, R3, 0x3 ;  /* 0x000000030c097211 */ /* 0x000fe400078e18ff */
[----:B------:R-:W-:Y:S01]  /*cfb0*/  SHF.L.U32 R4, R5, 0x1f, RZ ;  /* 0x0000001f05047819 */ /* 0x000fe200000006ff */
[----:B-1----:R-:W-:Y:S06]  /*cfc0*/  @!P0 BRA `(.L_x_351) ;  /* 0x0000000800308947 */ /* 0x002fec0003800000 */
.L_x_375:
[----:B------:R-:W2:Y:S01]  /*cfd0*/  SYNCS.PHASECHK.TRANS64.TRYWAIT P0, [R9+URZ], R4 ;  /* 0x00000004090075a7 */ /* 0x000ea2000800017f */
[----:B------:R-:W-:-:S04]  /*cfe0*/  IADD3 R0, R12, 0x1, RZ ;  /* 0x000000010c007810 */ /* 0x000fc80007ffe0ff */
[----:B------:R-:W-:-:S04]  /*cff0*/  ISETP.NE.AND P1, PT, R0, 0x6, PT ;  /* 0x000000060000780c */ /* 0x000fc80003f25270 */
[----:B-1----:R-:W-:Y:S02]  /*d000*/  SEL R2, RZ, 0x1, P1 ;  /* 0x00000001ff027807 */ /* 0x002fe40000800000 */
[----:B------:R-:W-:Y:S02]  /*d010*/  SEL R0, R0, RZ, P1 ;  /* 0x000000ff00007207 */ /* 0x000fe40000800000 */
[----:B------:R-:W-:-:S03]  /*d020*/  LOP3.LUT R7, R5, R2, RZ, 0x3c, !PT ;  /* 0x0000000205077212 */ /* 0x000fc600078e3cff */
[----:B------:R-:W-:Y:S01]  /*d030*/  IMAD R6, R0, 0x8, R3 ;  /* 0x0000000800067824 */ /* 0x000fe200078e0203 */
[----:B------:R-:W-:Y:S01]  /*d040*/  SHF.L.U32 R5, R7, 0x1f, RZ ;  /* 0x0000001f07057819 */ /* 0x000fe200000006ff */
[----:B--2---:R-:W-:Y:S06]  /*d050*/  @!P0 BRA `(.L_x_352) ;  /* 0x0000000800208947 */ /* 0x004fec0003800000 */
.L_x_376:
[----:B------:R-:W2:Y:S01]  /*d060*/  SYNCS.PHASECHK.TRANS64.TRYWAIT P0, [R6+URZ], R5 ;  /* 0x00000005060075a7 */ /* 0x000ea2000800017f */
[----:B------:R-:W-:-:S04]  /*d070*/  IADD3 R0, R0, 0x1, RZ ;  /* 0x0000000100007810 */ /* 0x000fc80007ffe0ff */
[----:B------:R-:W-:-:S04]  /*d080*/  ISETP.NE.AND P1, PT, R0, 0x6, PT ;  /* 0x000000060000780c */ /* 0x000fc80003f25270 */
[----:B------:R-:W-:Y:S02]  /*d090*/  SEL R2, RZ, 0x1, P1 ;  /* 0x00000001ff027807 */ /* 0x000fe40000800000 */
[----:B------:R-:W-:Y:S02]  /*d0a0*/  SEL R0, R0, RZ, P1 ;  /* 0x000000ff00007207 */ /* 0x000fe40000800000 */
[----:B------:R-:W-:Y:S02]  /*d0b0*/  LOP3.LUT R7, R7, R2, RZ, 0x3c, !PT ;  /* 0x0000000207077212 */ /* 0x000fe400078e3cff */
[----:B-1----:R-:W-:Y:S02]  /*d0c0*/  LEA R9, R0, R3, 0x3 ;  /* 0x0000000300097211 */ /* 0x002fe400078e18ff */
[----:B------:R-:W-:Y:S01]  /*d0d0*/  SHF.L.U32 R4, R7, 0x1f, RZ ;  /* 0x0000001f07047819 */ /* 0x000fe200000006ff */
[----:B--2---:R-:W-:Y:S06]  /*d0e0*/  @!P0 BRA `(.L_x_353) ;  /* 0x0000000800108947 */ /* 0x004fec0003800000 */
.L_x_377:
[----:B------:R-:W2:Y:S01]  /*d0f0*/  SYNCS.PHASECHK.TRANS64.TRYWAIT P0, [R9+URZ], R4 ;  /* 0x00000004090075a7 */ /* 0x000ea2000800017f */
[----:B------:R-:W-:-:S05]  /*d100*/  VIADD R0, R0, 0x1 ;  /* 0x0000000100007836 */ /* 0x000fca0000000000 */
[----:B------:R-:W-:-:S04]  /*d110*/  ISETP.NE.AND P1, PT, R0, 0x6, PT ;  /* 0x000000060000780c */ /* 0x000fc80003f25270 */
[----:B------:R-:W-:Y:S02]  /*d120*/  SEL R2, RZ, 0x1, P1 ;  /* 0x00000001ff027807 */ /* 0x000fe40000800000 */
[----:B------:R-:W-:Y:S02]  /*d130*/  SEL R0, R0, RZ, P1 ;  /* 0x000000ff00007207 */ /* 0x000fe40000800000 */
[----:B------:R-:W-:Y:S02]  /*d140*/  LOP3.LUT R7, R7, R2, RZ, 0x3c, !PT ;  /* 0x0000000207077212 */ /* 0x000fe400078e3cff */
[----:B-1----:R-:W-:Y:S02]  /*d150*/  LEA R6, R0, R3, 0x3 ;  /* 0x0000000300067211 */ /* 0x002fe400078e18ff */
[----:B------:R-:W-:Y:S01]  /*d160*/  SHF.L.U32 R5, R7, 0x1f, RZ ;  /* 0x0000001f07057819 */ /* 0x000fe200000006ff */
[----:B--2---:R-:W-:Y:S06]  /*d170*/  @!P0 BRA `(.L_x_354) ;  /* 0x0000000800008947 */ /* 0x004fec0003800000 */
.L_x_378:
[----:B------:R-:W2:Y:S01]  /*d180*/  SYNCS.PHASECHK.TRANS64.TRYWAIT P0, [R6+URZ], R5 ;  /* 0x00000005060075a7 */ /* 0x000ea2000800017f */
[----:B------:R-:W-:-:S04]  /*d190*/  IADD3 R0, R0, 0x1, RZ ;  /* 0x0000000100007810 */ /* 0x000fc80007ffe0ff */
[----:B------:R-:W-:-:S04]  /*d1a0*/  ISETP.NE.AND P1, PT, R0, 0x6, PT ;  /* 0x000000060000780c */ /* 0x000fc80003f25270 */
[----:B------:R-:W-:Y:S02]  /*d1b0*/  SEL R2, RZ, 0x1, P1 ;  /* 0x00000001ff027807 */ /* 0x000fe40000800000 */
[----:B------:R-:W-:Y:S02]  /*d1c0*/  SEL R0, R0, RZ, P1 ;  /* 0x000000ff00007207 */ /* 0x000fe40000800000 */
[----:B------:R-:W-:Y:S01]  /*d1d0*/  LOP3.LUT R2, R7, R2, RZ, 0x3c, !PT ;  /* 0x0000000207027212 */ /* 0x000fe200078e3cff */
[----:B--2---:R-:W-:Y:S06]  /*d1e0*/  @!P0 BRA `(.L_x_355) ;  /* 0x0000000400f88947 */ /* 0x004fec0003800000 */
.L_x_379:
[----:B------:R-:W-:Y:S01]  /*d1f0*/  IMAD R3, R0, 0x8, R3 ;  /* 0x0000000800037824 */ /* 0x000fe200078e0203 */
[----:B------:R-:W-:-:S07]  /*d200*/  SHF.L.U32 R0, R2, 0x1f, RZ ;  /* 0x0000001f02007819 */ /* 0x000fce00000006ff */
.L_x_356:
[----:B---3--:R3:W4:Y:S02]  /*d210*/  SYNCS.PHASECHK.TRANS64.TRYWAIT P0, [R3+URZ], R0 ;  /* 0x00000000030075a7 */ /* 0x008724000800017f */
[----:B----4-:R-:W-:Y:S05]  /*d220*/  @!P0 NANOSLEEP.SYNCS 0x989680 ;  /* 0x009896800000895d */ /* 0x010fea0003900000 */
[----:B------:R-:W4:Y:S02]  /*d230*/  @!P0 SYNCS.PHASECHK.TRANS64 P0, [R3+URZ], R0 ;  /* 0x00000000030085a7 */ /* 0x000f24000800007f */
[----:B----4-:R-:W-:Y:S05]  /*d240*/  @!P0 BRA `(.L_x_356) ;  /* 0xfffffffc00f08947 */ /* 0x010fea000383ffff */
.L_x_10:
[----:B------:R-:W-:Y:S05]  /*d250*/  BSYNC B6 ;  /* 0x0000000000067941 */ /* 0x000fea0003800000 */
.L_x_8:
[----:B------:R-:W-:Y:S05]  /*d260*/  EXIT ;  /* 0x000000000000794d */ /* 0x000fea0003800000 */
.L_x_23:
[----:B--2---:R2:W3:Y:S02]  /*d270*/  SYNCS.PHASECHK.TRANS64.TRYWAIT P1, [R3+URZ], R0 ;  /* 0x00000000030075a7 */ /* 0x0044e4000802017f */
[----:B---3--:R-:W-:Y:S05]  /*d280*/  @!P1 NANOSLEEP.SYNCS 0x989680 ;  /* 0x009896800000995d */ /* 0x008fea0003900000 */
[----:B------:R-:W3:Y:S02]  /*d290*/  @!P1 SYNCS.PHASECHK.TRANS64 P1, [R3+URZ], R0 ;  /* 0x00000000030095a7 */ /* 0x000ee4000802007f */
[----:B---3--:R-:W-:Y:S05]  /*d2a0*/  @!P1 BRA `(.L_x_23) ;  /* 0xfffffffc00f09947 */ /* 0x008fea000383ffff */
[----:B------:R-:W-:Y:S05]  /*d2b0*/  BRA `(.L_x_22) ;  /* 0xffffff4400907947 */ /* 0x000fea000383ffff */
.L_x_28:
[----:B--2---:R-:W-:-:S04]  /*d2c0*/  MOV R4, UR4 ;  /* 0x0000000400047c02 */ /* 0x004fc80008000f00 */
[----:B------:R2:W3:Y:S03]  /*d2d0*/  SYNCS.PHASECHK.TRANS64.TRYWAIT P1, [R4+URZ], R3 ;  /* 0x00000003040075a7 */ /* 0x0004e6000802017f */
[----:B---3--:R-:W-:Y:S05]  /*d2e0*/  @!P1 NANOSLEEP.SYNCS 0x989680 ;  /* 0x009896800000995d */ /* 0x008fea0003900000 */
[----:B------:R-:W3:Y:S02]  /*d2f0*/  @!P1 SYNCS.PHASECHK.TRANS64 P1, [R4+URZ], R3 ;  /* 0x00000003040095a7 */ /* 0x000ee4000802007f */
[----:B---3--:R-:W-:Y:S05]  /*d300*/  @!P1 BRA `(.L_x_28) ;  /* 0xfffffffc00ec9947 */ /* 0x008fea000383ffff */
[----:B------:R-:W-:Y:S05]  /*d310*/  BRA `(.L_x_27) ;  /* 0xffffff4800507947 */ /* 0x000fea000383ffff */
.L_x_50:
[----:B-1----:R-:W-:-:S04]  /*d320*/  MOV R4, UR51 ;  /* 0x0000003300047c02 */ /* 0x002fc80008000f00 */
[----:B------:R1:W2:Y:S03]  /*d330*/  SYNCS.PHASECHK.TRANS64.TRYWAIT P2, [R4+URZ+0x60], R3 ;  /* 0x00006003040075a7 */ /* 0x0002a6000804017f */
[----:B--2---:R-:W-:Y:S05]  /*d340*/  @!P2 NANOSLEEP.SYNCS 0x989680 ;  /* 0x009896800000a95d */ /* 0x004fea0003900000 */
[----:B------:R-:W2:Y:S02]  /*d350*/  @!P2 SYNCS.PHASECHK.TRANS64 P2, [R4+URZ+0x60], R3 ;  /* 0x000060030400a5a7 */ /* 0x000ea4000804007f */
[----:B--2---:R-:W-:Y:S05]  /*d360*/  @!P2 BRA `(.L_x_50) ;  /* 0xfffffffc00eca947 */ /* 0x004fea000383ffff */
[----:B------:R-:W-:Y:S05]  /*d370*/  BRA `(.L_x_357) ;  /* 0xffffff5400347947 */ /* 0x000fea000383ffff */
.L_x_109:
[----:B-1----:R1:W2:Y:S02]  /*d380*/  SYNCS.PHASECHK.TRANS64.TRYWAIT P2, [R0+URZ+0x60], R3 ;  /* 0x00006003000075a7 */ /* 0x0022a4000804017f */
[----:B--2---:R-:W-:Y:S05]  /*d390*/  @!P2 NANOSLEEP.SYNCS 0x989680 ;  /* 0x009896800000a95d */ /* 0x004fea0003900000 */
[----:B------:R-:W2:Y:S02]  /*d3a0*/  @!P2 SYNCS.PHASECHK.TRANS64 P2, [R0+URZ+0x60], R3 ;  /* 0x000060030000a5a7 */ /* 0x000ea4000804007f */
[----:B--2---:R-:W-:Y:S05]  /*d3b0*/  @!P2 BRA `(.L_x_109) ;  /* 0xfffffffc00f0a947 */ /* 0x004fea000383ffff */
[----:B------:R-:W-:Y:S05]  /*d3c0*/  BRA `(.L_x_358) ;  /* 0xffffff7000b47947 */ /* 0x000fea000383ffff */
.L_x_167:
[----:B-1----:R1:W2:Y:S02]  /*d3d0*/  SYNCS.PHASECHK.TRANS64.TRYWAIT P2, [R0+URZ+0x60], R3 ;  /* 0x00006003000075a7 */ /* 0x0022a4000804017f */
[----:B--2---:R-:W-:Y:S05]  /*d3e0*/  @!P2 NANOSLEEP.SYNCS 0x989680 ;  /* 0x009896800000a95d */ /* 0x004fea0003900000 */
[----:B------:R-:W2:Y:S02]  /*d3f0*/  @!P2 SYNCS.PHASECHK.TRANS64 P2, [R0+URZ+0x60], R3 ;  /* 0x000060030000a5a7 */ /* 0x000ea4000804007f */
[----:B--2---:R-:W-:Y:S05]  /*d400*/  @!P2 BRA `(.L_x_167) ;  /* 0xfffffffc00f0a947 */ /* 0x004fea000383ffff */
[----:B------:R-:W-:Y:S05]  /*d410*/  BRA `(.L_x_359) ;  /* 0xffffff90002c7947 */ /* 0x000fea000383ffff */
.L_x_225:
[----:B-1----:R1:W2:Y:S02]  /*d420*/  SYNCS.PHASECHK.TRANS64.TRYWAIT P2, [R3+URZ+0x60], R0 ;  /* 0x00006000030075a7 */ /* 0x0022a4000804017f */
[----:B--2---:R-:W-:Y:S05]  /*d430*/  @!P2 NANOSLEEP.SYNCS 0x989680 ;  /* 0x009896800000a95d */ /* 0x004fea0003900000 */
[----:B------:R-:W2:Y:S02]  /*d440*/  @!P2 SYNCS.PHASECHK.TRANS64 P2, [R3+URZ+0x60], R0 ;  /* 0x000060000300a5a7 */ /* 0x000ea4000804007f */
[----:B--2---:R-:W-:Y:S05]  /*d450*/  @!P2 BRA `(.L_x_225) ;  /* 0xfffffffc00f0a947 */ /* 0x004fea000383ffff */
[----:B------:R-:W-:Y:S05]  /*d460*/  BRA `(.L_x_360) ;  /* 0xffffffac00987947 */ /* 0x000fea000383ffff */
.L_x_292:
[----:B-1----:R-:W-:-:S04]  /*d470*/  IMAD.U32 R3, RZ, RZ, UR4 ;  /* 0x00000004ff037e24 */ /* 0x002fc8000f8e00ff */
[----:B------:R1:W2:Y:S03]  /*d480*/  SYNCS.PHASECHK.TRANS64.TRYWAIT P0, [R3+URZ+0xa8], R0 ;  /* 0x0000a800030075a7 */ /* 0x0002a6000800017f */
[----:B--2---:R-:W-:Y:S05]  /*d490*/  @!P0 NANOSLEEP.SYNCS 0x989680 ;  /* 0x009896800000895d */ /* 0x004fea0003900000 */
[----:B------:R-:W2:Y:S02]  /*d4a0*/  @!P0 SYNCS.PHASECHK.TRANS64 P0, [R3+URZ+0xa8], R0 ;  /* 0x0000a800030085a7 */ /* 0x000ea4000800007f */
[----:B--2---:R-:W-:Y:S05]  /*d4b0*/  @!P0 BRA `(.L_x_292) ;  /* 0xfffffffc00ec8947 */ /* 0x004fea000383ffff */
[----:B------:R-:W-:Y:S05]  /*d4c0*/  BRA `(.L_x_291) ;  /* 0xffffffd800c07947 */ /* 0x000fea000383ffff */
.L_x_301:
[----:B-1----:R-:W-:-:S04]  /*d4d0*/  MOV R5, UR5 ;  /* 0x0000000500057c02 */ /* 0x002fc80008000f00 */
[----:B------:R1:W2:Y:S03]  /*d4e0*/  SYNCS.PHASECHK.TRANS64.TRYWAIT P1, [R5+URZ+0x80], R4 ;  /* 0x00008004050075a7 */ /* 0x0002a6000802017f */
[----:B--2---:R-:W-:Y:S05]  /*d4f0*/  @!P1 NANOSLEEP.SYNCS 0x989680 ;  /* 0x009896800000995d */ /* 0x004fea0003900000 */
[----:B------:R-:W2:Y:S02]  /*d500*/  @!P1 SYNCS.PHASECHK.TRANS64 P1, [R5+URZ+0x80], R4 ;  /* 0x00008004050095a7 */ /* 0x000ea4000802007f */
[----:B--2---:R-:W-:Y:S05]  /*d510*/  @!P1 BRA `(.L_x_301) ;  /* 0xfffffffc00ec9947 */ /* 0x004fea000383ffff */
[----:B------:R-:W-:Y:S05]  /*d520*/  BRA `(.L_x_361) ;  /* 0xffffffdc00ac7947 */ /* 0x000fea000383ffff */
.L_x_307:
[----:B-12---:R-:W-:-:S04]  /*d530*/  MOV R5, UR5 ;  /* 0x0000000500057c02 */ /* 0x006fc80008000f00 */
[----:B------:R1:W2:Y:S03]  /*d540*/  SYNCS.PHASECHK.TRANS64.TRYWAIT P1, [R5+URZ+0x88], R4 ;  /* 0x00008804050075a7 */ /* 0x0002a6000802017f */
[----:B--2---:R-:W-:Y:S05]  /*d550*/  @!P1 NANOSLEEP.SYNCS 0x989680 ;  /* 0x009896800000995d */ /* 0x004fea0003900000 */
[----:B------:R-:W2:Y:S02]  /*d560*/  @!P1 SYNCS.PHASECHK.TRANS64 P1, [R5+URZ+0x88], R4 ;  /* 0x00008804050095a7 */ /* 0x000ea4000802007f */
[----:B--2---:R-:W-:Y:S05]  /*d570*/  @!P1 BRA `(.L_x_307) ;  /* 0xfffffffc00ec9947 */ /* 0x004fea000383ffff */
[----:B------:R-:W-:Y:S05]  /*d580*/  BRA `(.L_x_362) ;  /* 0xffffffdc00f47947 */ /* 0x000fea000383ffff */
.L_x_313:
[----:B-123--:R-:W-:-:S04]  /*d590*/  IMAD.U32 R5, RZ, RZ, UR5 ;  /* 0x00000005ff057e24 */ /* 0x00efc8000f8e00ff */
[----:B------:R1:W2:Y:S03]  /*d5a0*/  SYNCS.PHASECHK.TRANS64.TRYWAIT P1, [R5+URZ+0x90], R4 ;  /* 0x00009004050075a7 */ /* 0x0002a6000802017f */
[----:B--2---:R-:W-:Y:S05]  /*d5b0*/  @!P1 NANOSLEEP.SYNCS 0x989680 ;  /* 0x009896800000995d */ /* 0x004fea0003900000 */
[----:B------:R-:W2:Y:S02]  /*d5c0*/  @!P1 SYNCS.PHASECHK.TRANS64 P1, [R5+URZ+0x90], R4 ;  /* 0x00009004050095a7 */ /* 0x000ea4000802007f */
[----:B--2---:R-:W-:Y:S05]  /*d5d0*/  @!P1 BRA `(.L_x_313) ;  /* 0xfffffffc00ec9947 */ /* 0x004fea000383ffff */
[----:B------:R-:W-:Y:S05]  /*d5e0*/  BRA `(.L_x_363) ;  /* 0xffffffe000447947 */ /* 0x000fea000383ffff */
.L_x_319:
[----:B-1234-:R-:W-:-:S04]  /*d5f0*/  MOV R5, UR5 ;  /* 0x0000000500057c02 */ /* 0x01efc80008000f00 */
[----:B------:R1:W2:Y:S03]  /*d600*/  SYNCS.PHASECHK.TRANS64.TRYWAIT P1, [R5+URZ+0x98], R4 ;  /* 0x00009804050075a7 */ /* 0x0002a6000802017f */
[----:B--2---:R-:W-:Y:S05]  /*d610*/  @!P1 NANOSLEEP.SYNCS 0x989680 ;  /* 0x009896800000995d */ /* 0x004fea0003900000 */
[----:B------:R-:W2:Y:S02]  /*d620*/  @!P1 SYNCS.PHASECHK.TRANS64 P1, [R5+URZ+0x98], R4 ;  /* 0x00009804050095a7 */ /* 0x000ea4000802007f */
[----:B--2---:R-:W-:Y:S05]  /*d630*/  @!P1 BRA `(.L_x_319) ;  /* 0xfffffffc00ec9947 */ /* 0x004fea000383ffff */
[----:B------:R-:W-:Y:S05]  /*d640*/  BRA `(.L_x_364) ;  /* 0xffffffe000947947 */ /* 0x000fea000383ffff */
.L_x_329:
[----:B--2---:R2:W1:Y:S02]  /*d650*/  SYNCS.PHASECHK.TRANS64.TRYWAIT P0, [R3+URZ+0x80], R0 ;  /* 0x00008000030075a7 */ /* 0x004464000800017f */
[----:B-1----:R-:W-:Y:S05]  /*d660*/  @!P0 NANOSLEEP.SYNCS 0x989680 ;  /* 0x009896800000895d */ /* 0x002fea0003900000 */
[----:B------:R-:W1:Y:S02]  /*d670*/  @!P0 SYNCS.PHASECHK.TRANS64 P0, [R3+URZ+0x80], R0 ;  /* 0x00008000030085a7 */ /* 0x000e64000800007f */
[----:B-1----:R-:W-:Y:S05]  /*d680*/  @!P0 BRA `(.L_x_329) ;  /* 0xfffffffc00f08947 */ /* 0x002fea000383ffff */
[----:B------:R-:W-:Y:S05]  /*d690*/  BRA `(.L_x_365) ;  /* 0xffffffe800907947 */ /* 0x000fea000383ffff */
.L_x_331:
[----:B------:R1:W1:Y:S02]  /*d6a0*/  SYNCS.PHASECHK.TRANS64.TRYWAIT P0, [R3+URZ+0x88], R0 ;  /* 0x00008800030075a7 */ /* 0x000264000800017f */
[----:B-1----:R-:W-:Y:S05]  /*d6b0*/  @!P0 NANOSLEEP.SYNCS 0x989680 ;  /* 0x009896800000895d */ /* 0x002fea0003900000 */
[----:B------:R-:W1:Y:S02]  /*d6c0*/  @!P0 SYNCS.PHASECHK.TRANS64 P0, [R3+URZ+0x88], R0 ;  /* 0x00008800030085a7 */ /* 0x000e64000800007f */
[----:B-1----:R-:W-:Y:S05]  /*d6d0*/  @!P0 BRA `(.L_x_331) ;  /* 0xfffffffc00f08947 */ /* 0x002fea000383ffff */
[----:B------:R-:W-:Y:S05]  /*d6e0*/  BRA `(.L_x_366) ;  /* 0xffffffe8008c7947 */ /* 0x000fea000383ffff */
.L_x_333:
[----:B------:R1:W1:Y:S02]  /*d6f0*/  SYNCS.PHASECHK.TRANS64.TRYWAIT P0, [R3+URZ+0x90], R0 ;  /* 0x00009000030075a7 */ /* 0x000264000800017f */
[----:B-1----:R-:W-:Y:S05]  /*d700*/  @!P0 NANOSLEEP.SYNCS 0x989680 ;  /* 0x009896800000895d */ /* 0x002fea0003900000 */
[----:B------:R-:W1:Y:S02]  /*d710*/  @!P0 SYNCS.PHASECHK.TRANS64 P0, [R3+URZ+0x90], R0 ;  /* 0x00009000030085a7 */ /* 0x000e64000800007f */
[----:B-1----:R-:W-:Y:S05]  /*d720*/  @!P0 BRA `(.L_x_333) ;  /* 0xfffffffc00f08947 */ /* 0x002fea000383ffff */
[----:B------:R-:W-:Y:S05]  /*d730*/  BRA `(.L_x_367) ;  /* 0xffffffe800887947 */ /* 0x000fea000383ffff */
.L_x_337:
[----:B------:R-:W-:Y:S01]  /*d740*/  BSSY B1, `(.L_x_368) ;  /* 0x0000006000017945 */ /* 0x000fe20003800000 */
[----:B------:R-:W-:-:S07]  /*d750*/  MOV R15, 0xffffffff ;  /* 0xffffffff000f7802 */ /* 0x000fce0000000f00 */
[----:B------:R-:W-:Y:S05]  /*d760*/  WARPSYNC.COLLECTIVE R15, `(.L_x_369) ;  /* 0x000000000f0c7348 */ /* 0x000fea0003c00000 */
[----:B------:R-:W-:Y:S02]  /*d770*/  ELECT P6, UR62, PT ;  /* 0x00000000003e782f */ /* 0x000fe400038c0000 */
[----:B------:R-:W-:Y:S01]  /*d780*/  MOV R14, UR62 ;  /* 0x0000003e000e7c02 */ /* 0x000fe20008000f00 */
[----:B------:R-:W-:Y:S10]  /*d790*/  ENDCOLLECTIVE ;  /* 0x000000000000791b */ /* 0x000ff40003800000 */
.L_x_369:
[----:B------:R-:W-:Y:S05]  /*d7a0*/  BSYNC B1 ;  /* 0x0000000000017941 */ /* 0x000fea0003800000 */
.L_x_368:
[----:B------:R-:W-:Y:S05]  /*d7b0*/  BRA `(.L_x_370) ;  /* 0xffffffec00007947 */ /* 0x000fea000383ffff */
.L_x_340:
[----:B--2---:R2:W3:Y:S02]  /*d7c0*/  SYNCS.PHASECHK.TRANS64.TRYWAIT P1, [R15+URZ+0x30], R8 ;  /* 0x000030080f0075a7 */ /* 0x0044e4000802017f */
[----:B---3--:R-:W-:Y:S05]  /*d7d0*/  @!P1 NANOSLEEP.SYNCS 0x989680 ;  /* 0x009896800000995d */ /* 0x008fea0003900000 */
[----:B------:R-:W3:Y:S02]  /*d7e0*/  @!P1 SYNCS.PHASECHK.TRANS64 P1, [R15+URZ+0x30], R8 ;  /* 0x000030080f0095a7 */ /* 0x000ee4000802007f */
[----:B---3--:R-:W-:Y:S05]  /*d7f0*/  @!P1 BRA `(.L_x_340) ;  /* 0xfffffffc00f09947 */ /* 0x008fea000383ffff */
[----:B------:R-:W-:Y:S05]  /*d800*/  BRA `(.L_x_371) ;  /* 0xffffffec00347947 */ /* 0x000fea000383ffff */
.L_x_349:
[----:B------:R-:W-:Y:S01]  /*d810*/  BSSY B0, `(.L_x_372) ;  /* 0x0000006000007945 */ /* 0x000fe20003800000 */
[----:B------:R-:W-:-:S07]  /*d820*/  IMAD.MOV.U32 R15, RZ, RZ, -0x1 ;  /* 0xffffffffff0f7424 */ /* 0x000fce00078e00ff */
[----:B------:R-:W-:Y:S05]  /*d830*/  WARPSYNC.COLLECTIVE R15, `(.L_x_373) ;  /* 0x000000000f0c7348 */ /* 0x000fea0003c00000 */
[----:B------:R-:W-:Y:S02]  /*d840*/  ELECT P6, UR62, PT ;  /* 0x00000000003e782f */ /* 0x000fe400038c0000 */
[----:B------:R-:W-:Y:S01]  /*d850*/  MOV R14, UR62 ;  /* 0x0000003e000e7c02 */ /* 0x000fe20008000f00 */
[----:B------:R-:W-:Y:S10]  /*d860*/  ENDCOLLECTIVE ;  /* 0x000000000000791b */ /* 0x000ff40003800000 */
.L_x_373:
[----:B------:R-:W-:Y:S05]  /*d870*/  BSYNC B0 ;  /* 0x0000000000007941 */ /* 0x000fea0003800000 */
.L_x_372:
[----:B------:R-:W-:Y:S05]  /*d880*/  BRA `(.L_x_374) ;  /* 0xfffffff400807947 */ /* 0x000fea000383ffff */
.L_x_351:
[----:B-1----:R1:W2:Y:S02]  /*d890*/  SYNCS.PHASECHK.TRANS64.TRYWAIT P0, [R7+URZ], R2 ;  /* 0x00000002070075a7 */ /* 0x0022a4000800017f */
[----:B--2---:R-:W-:Y:S05]  /*d8a0*/  @!P0 NANOSLEEP.SYNCS 0x989680 ;  /* 0x009896800000895d */ /* 0x004fea0003900000 */
[----:B------:R-:W2:Y:S02]  /*d8b0*/  @!P0 SYNCS.PHASECHK.TRANS64 P0, [R7+URZ], R2 ;  /* 0x00000002070085a7 */ /* 0x000ea4000800007f */
[----:B--2---:R-:W-:Y:S05]  /*d8c0*/  @!P0 BRA `(.L_x_351) ;  /* 0xfffffffc00f08947 */ /* 0x004fea000383ffff */
[----:B------:R-:W-:Y:S05]  /*d8d0*/  BRA `(.L_x_375) ;  /* 0xfffffff400bc7947 */ /* 0x000fea000383ffff */
.L_x_352:
[----:B-1----:R1:W2:Y:S02]  /*d8e0*/  SYNCS.PHASECHK.TRANS64.TRYWAIT P0, [R9+URZ], R4 ;  /* 0x00000004090075a7 */ /* 0x0022a4000800017f */
[----:B--2---:R-:W-:Y:S05]  /*d8f0*/  @!P0 NANOSLEEP.SYNCS 0x989680 ;  /* 0x009896800000895d */ /* 0x004fea0003900000 */
[----:B------:R-:W2:Y:S02]  /*d900*/  @!P0 SYNCS.PHASECHK.TRANS64 P0, [R9+URZ], R4 ;  /* 0x00000004090085a7 */ /* 0x000ea4000800007f */
[----:B--2---:R-:W-:Y:S05]  /*d910*/  @!P0 BRA `(.L_x_352) ;  /* 0xfffffffc00f08947 */ /* 0x004fea000383ffff */
[----:B------:R-:W-:Y:S05]  /*d920*/  BRA `(.L_x_376) ;  /* 0xfffffff400cc7947 */ /* 0x000fea000383ffff */
.L_x_353:
[----:B-1----:R1:W2:Y:S02]  /*d930*/  SYNCS.PHASECHK.TRANS64.TRYWAIT P0, [R6+URZ], R5 ;  /* 0x00000005060075a7 */ /* 0x0022a4000800017f */
[----:B--2---:R-:W-:Y:S05]  /*d940*/  @!P0 NANOSLEEP.SYNCS 0x989680 ;  /* 0x009896800000895d */ /* 0x004fea0003900000 */
[----:B------:R-:W2:Y:S02]  /*d950*/  @!P0 SYNCS.PHASECHK.TRANS64 P0, [R6+URZ], R5 ;  /* 0x00000005060085a7 */ /* 0x000ea4000800007f */
[----:B--2---:R-:W-:Y:S05]  /*d960*/  @!P0 BRA `(.L_x_353) ;  /* 0xfffffffc00f08947 */ /* 0x004fea000383ffff */
[----:B------:R-:W-:Y:S05]  /*d970*/  BRA `(.L_x_377) ;  /* 0xfffffff400dc7947 */ /* 0x000fea000383ffff */
.L_x_354:
[----:B-1----:R1:W2:Y:S02]  /*d980*/  SYNCS.PHASECHK.TRANS64.TRYWAIT P0, [R9+URZ], R4 ;  /* 0x00000004090075a7 */ /* 0x0022a4000800017f */
[----:B--2---:R-:W-:Y:S05]  /*d990*/  @!P0 NANOSLEEP.SYNCS 0x989680 ;  /* 0x009896800000895d */ /* 0x004fea0003900000 */
[----:B------:R-:W2:Y:S02]  /*d9a0*/  @!P0 SYNCS.PHASECHK.TRANS64 P0, [R9+URZ], R4 ;  /* 0x00000004090085a7 */ /* 0x000ea4000800007f */
[----:B--2---:R-:W-:Y:S05]  /*d9b0*/  @!P0 BRA `(.L_x_354) ;  /* 0xfffffffc00f08947 */ /* 0x004fea000383ffff */
[----:B------:R-:W-:Y:S05]  /*d9c0*/  BRA `(.L_x_378) ;  /* 0xfffffff400ec7947 */ /* 0x000fea000383ffff */
.L_x_355:
[----:B--2---:R2:W3:Y:S02]  /*d9d0*/  SYNCS.PHASECHK.TRANS64.TRYWAIT P0, [R6+URZ], R5 ;  /* 0x00000005060075a7 */ /* 0x0044e4000800017f */
[----:B---3--:R-:W-:Y:S05]  /*d9e0*/  @!P0 NANOSLEEP.SYNCS 0x989680 ;  /* 0x009896800000895d */ /* 0x008fea0003900000 */
[----:B------:R-:W3:Y:S02]  /*d9f0*/  @!P0 SYNCS.PHASECHK.TRANS64 P0, [R6+URZ], R5 ;  /* 0x00000005060085a7 */ /* 0x000ee4000800007f */
[----:B---3--:R-:W-:Y:S05]  /*da00*/  @!P0 BRA `(.L_x_355) ;  /* 0xfffffffc00f08947 */ /* 0x008fea000383ffff */
[----:B------:R-:W-:Y:S05]  /*da10*/  BRA `(.L_x_379) ;  /* 0xfffffff400f47947 */ /* 0x000fea000383ffff */
        .weak           $__internal_0_$__cuda_sm20_rcp_rn_f32_slowpath
        .type           $__internal_0_$__cuda_sm20_rcp_rn_f32_slowpath,@function
        .size           $__internal_0_$__cuda_sm20_rcp_rn_f32_slowpath,(.L_x_385 - $__internal_0_$__cuda_sm20_rcp_rn_f32_slowpath)
$__internal_0_$__cuda_sm20_rcp_rn_f32_slowpath:
[----:B------:R-:W-:Y:S01]  /*da20*/  SHF.L.U32 R3, R0, 0x1, RZ ;  /* 0x0000000100037819 */ /* 0x000fe200000006ff */
[----:B------:R-:W-:Y:S03]  /*da30*/  BSSY B0, `(.L_x_380) ;  /* 0x0000030000007945 */ /* 0x000fe60003800000 */
[----:B------:R-:W-:-:S04]  /*da40*/  SHF.R.U32.HI R104, RZ, 0x18, R3 ;  /* 0x00000018ff687819 */ /* 0x000fc80000011603 */
[----:B------:R-:W-:-:S13]  /*da50*/  ISETP.NE.U32.AND P2, PT, R104, RZ, PT ;  /* 0x000000ff6800720c */ /* 0x000fda0003f45070 */
[----:B------:R-:W-:Y:S05]  /*da60*/  @P2 BRA `(.L_x_381) ;  /* 0x0000000000282947 */ /* 0x000fea0003800000 */
[----:B------:R-:W-:-:S04]  /*da70*/  SHF.L.U32 R3, R0, 0x1, RZ ;  /* 0x0000000100037819 */ /* 0x000fc800000006ff */
[----:B------:R-:W-:-:S13]  /*da80*/  ISETP.NE.AND P2, PT, R3, RZ, PT ;  /* 0x000000ff0300720c */ /* 0x000fda0003f45270 */
[----:B------:R-:W-:Y:S01]  /*da90*/  @P2 FFMA R98, R0, 1.84467440737095516160e+19, RZ ;  /* 0x5f80000000622823 */ /* 0x000fe200000000ff */
[----:B------:R-:W-:Y:S08]  /*daa0*/  @!P2 MUFU.RCP R35, R0 ;  /* 0x000000000023a308 */ /* 0x000ff00000001000 */
[----:B------:R-:W1:Y:S02]  /*dab0*/  @P2 MUFU.RCP R3, R98 ;  /* 0x0000006200032308 */ /* 0x000e640000001000 */
[----:B-1----:R-:W-:-:S04]  /*dac0*/  @P2 FFMA R100, R98, R3, -1 ;  /* 0xbf80000062642423 */ /* 0x002fc80000000003 */
[----:B------:R-:W-:-:S04]  /*dad0*/  @P2 FADD.FTZ R100, -R100, -RZ ;  /* 0x800000ff64642221 */ /* 0x000fc80000010100 */
[----:B------:R-:W-:-:S04]  /*dae0*/  @P2 FFMA R3, R3, R100, R3 ;  /* 0x0000006403032223 */ /* 0x000fc80000000003 */
[----:B------:R-:W-:Y:S01]  /*daf0*/  @P2 FFMA R35, R3, 1.84467440737095516160e+19, RZ ;  /* 0x5f80000003232823 */ /* 0x000fe200000000ff */
[----:B------:R-:W-:Y:S06]  /*db00*/  BRA `(.L_x_382) ;  /* 0x0000000000887947 */ /* 0x000fec0003800000 */
.L_x_381:
[----:B------:R-:W-:-:S05]  /*db10*/  VIADD R115, R104, 0xffffff03 ;  /* 0xffffff0368737836 */ /* 0x000fca0000000000 */
[----:B------:R-:W-:-:S13]  /*db20*/  ISETP.GT.U32.AND P2, PT, R115, 0x1, PT ;  /* 0x000000017300780c */ /* 0x000fda0003f44070 */
[----:B------:R-:W-:Y:S05]  /*db30*/  @P2 BRA `(.L_x_383) ;  /* 0x0000000000782947 */ /* 0x000fea0003800000 */
[----:B------:R-:W-:Y:S02]  /*db40*/  LOP3.LUT R3, R0, 0x7fffff, RZ, 0xc0, !PT ;  /* 0x007fffff00037812 */ /* 0x000fe400078ec0ff */
[----:B------:R-:W-:Y:S02]  /*db50*/  MOV R102, 0x3 ;  /* 0x0000000300667802 */ /* 0x000fe40000000f00 */
[----:B------:R-:W-:Y:S02]  /*db60*/  LOP3.LUT R3, R3, 0x3f800000, RZ, 0xfc, !PT ;  /* 0x3f80000003037812 */ /* 0x000fe400078efcff */
[----:B------:R-:W-:Y:S02]  /*db70*/  SHF.L.U32 R102, R102, R115, RZ ;  /* 0x0000007366667219 */ /* 0x000fe400000006ff */
[----:B------:R-:W1:Y:S02]  /*db80*/  MUFU.RCP R98, R3 ;  /* 0x0000000300627308 */ /* 0x000e640000001000 */
[----:B-1----:R-:W-:-:S04]  /*db90*/  FFMA R35, R3, R98, -1 ;  /* 0xbf80000003237423 */ /* 0x002fc80000000062 */
[----:B------:R-:W-:-:S04]  /*dba0*/  FADD.FTZ R35, -R35, -RZ ;  /* 0x800000ff23237221 */ /* 0x000fc80000010100 */
[CCC-:B------:R-:W-:Y:S01]  /*dbb0*/  FFMA.RM R100, R98.reuse, R35.reuse, R98.reuse ;  /* 0x0000002362647223 */ /* 0x1c0fe20000004062 */
[----:B------:R-:W-:-:S04]  /*dbc0*/  FFMA.RP R111, R98, R35, R98 ;  /* 0x00000023626f7223 */ /* 0x000fc80000008062 */
[C---:B------:R-:W-:Y:S02]  /*dbd0*/  LOP3.LUT R35, R100.reuse, 0x7fffff, RZ, 0xc0, !PT ;  /* 0x007fffff64237812 */ /* 0x040fe400078ec0ff */
[----:B------:R-:W-:Y:S02]  /*dbe0*/  FSETP.NEU.FTZ.AND P2, PT, R100, R111, PT ;  /* 0x0000006f6400720b */ /* 0x000fe40003f5d000 */
[----:B------:R-:W-:Y:S02]  /*dbf0*/  LOP3.LUT R35, R35, 0x800000, RZ, 0xfc, !PT ;  /* 0x0080000023237812 */ /* 0x000fe400078efcff */
[----:B------:R-:W-:Y:S02]  /*dc00*/  SEL R98, RZ, 0xffffffff, !P2 ;  /* 0xffffffffff627807 */ /* 0x000fe40005000000 */
[----:B------:R-:W-:Y:S02]  /*dc10*/  LOP3.LUT R102, R102, R35, RZ, 0xc0, !PT ;  /* 0x0000002366667212 */ /* 0x000fe400078ec0ff */
[----:B------:R-:W-:-:S02]  /*dc20*/  IADD3 R98, -R98, RZ, RZ ;  /* 0x000000ff62627210 */ /* 0x000fc40007ffe1ff */
[-C--:B------:R-:W-:Y:S02]  /*dc30*/  SHF.R.U32.HI R102, RZ, R115.reuse, R102 ;  /* 0x00000073ff667219 */ /* 0x080fe40000011666 */
[----:B------:R-:W-:Y:S02]  /*dc40*/  LOP3.LUT P3, RZ, R98, R115, R35, 0xf8, !PT ;  /* 0x0000007362ff7212 */ /* 0x000fe4000786f823 */
[C---:B------:R-:W-:Y:S02]  /*dc50*/  LOP3.LUT P2, RZ, R102.reuse, 0x1, RZ, 0xc0, !PT ;  /* 0x0000000166ff7812 */ /* 0x040fe4000784c0ff */
[----:B------:R-:W-:Y:S02]  /*dc60*/  LOP3.LUT P4, RZ, R102, 0x2, RZ, 0xc0, !PT ;  /* 0x0000000266ff7812 */ /* 0x000fe4000788c0ff */
[----:B------:R-:W-:Y:S02]  /*dc70*/  IADD3 R98, R104, -0xfc, RZ ;  /* 0xffffff0468627810 */ /* 0x000fe40007ffe0ff */
[----:B------:R-:W-:-:S02]  /*dc80*/  PLOP3.LUT P2, PT, P2, P3, P4, 0xe0, 0x0 ;  /* 0x000000000000781c */ /* 0x000fc40001747c40 */
[----:B------:R-:W-:Y:S02]  /*dc90*/  LOP3.LUT P3, RZ, R0, 0x7fffff, RZ, 0xc0, !PT ;  /* 0x007fffff00ff7812 */ /* 0x000fe4000786c0ff */
[----:B------:R-:W-:Y:S02]  /*dca0*/  SEL R3, RZ, 0x1, !P2 ;  /* 0x00000001ff037807 */ /* 0x000fe40005000000 */
[----:B------:R-:W-:-:S03]  /*dcb0*/  SHF.R.U32.HI R35, RZ, R98, R35 ;  /* 0x00000062ff237219 */ /* 0x000fc60000011623 */
[----:B------:R-:W-:-:S05]  /*dcc0*/  IMAD.MOV R3, RZ, RZ, -R3 ;  /* 0x000000ffff037224 */ /* 0x000fca00078e0a03 */
[----:B------:R-:W-:-:S13]  /*dcd0*/  ISETP.GE.AND P2, PT, R3, RZ, PT ;  /* 0x000000ff0300720c */ /* 0x000fda0003f46270 */
[----:B------:R-:W-:-:S05]  /*dce0*/  @!P2 IADD3 R35, R35, 0x1, RZ ;  /* 0x000000012323a810 */ /* 0x000fca0007ffe0ff */
[----:B------:R-:W-:-:S05]  /*dcf0*/  @!P3 IMAD.SHL.U32 R35, R35, 0x2, RZ ;  /* 0x000000022323b824 */ /* 0x000fca00078e00ff */
[----:B------:R-:W-:Y:S01]  /*dd00*/  LOP3.LUT R35, R35, 0x80000000, R0, 0xf8, !PT ;  /* 0x8000000023237812 */ /* 0x000fe200078ef800 */
[----:B------:R-:W-:Y:S06]  /*dd10*/  BRA `(.L_x_382) ;  /* 0x0000000000047947 */ /* 0x000fec0003800000 */
.L_x_383:
[----:B------:R1:W2:Y:S02]  /*dd20*/  MUFU.RCP R35, R0 ;  /* 0x0000000000237308 */ /* 0x0002a40000001000 */
.L_x_382:
[----:B------:R-:W-:Y:S05]  /*dd30*/  BSYNC B0 ;  /* 0x0000000000007941 */ /* 0x000fea0003800000 */
.L_x_380:
[----:B--2---:R-:W-:Y:S02]  /*dd40*/  MOV R3, R35 ;  /* 0x0000002300037202 */ /* 0x004fe40000000f00 */
[----:B------:R-:W-:-:S04]  /*dd50*/  MOV R35, 0x0 ;  /* 0x0000000000237802 */ /* 0x000fc80000000f00 */
[----:B-1----:R-:W-:Y:S05]  /*dd60*/  RET.REL.NODEC R34 `(_ZN7cutlass13device_kernelINS_4gemm6kernel13GemmUniversalIN4cute5tupleIJiiiiEEENS1_10collective13CollectiveMmaINS1_34MainloopSm90TmaGmmaWarpSpecializedILi6ENS5_IJNS4_1CILi1EEESB_SB_EEENS1_35KernelTmaWarpSpecializedCooperativeEEENS5_IJNSA_ILi128EEESF_NSA_ILi64EEEEEENS_10bfloat16_tENS5_IJlSB_lEEESI_SJ_NS4_8TiledMMAINS4_8MMA_AtomIJNS4_4SM904GMMA28MMA_64x128x16_F32BF16BF16_SSILNSN_5MajorE0ELSP_0ELNSN_7ScaleInE1ELSQ_1EEEEEENS4_6LayoutINS5_IJNSA_ILi2EEESB_SB_EEENS5_IJSB_NSA_ILi0EEESW_EEEEENS5_IJNS4_10UnderscoreESZ_SZ_EEEEENS4_13SM90_TMA_LOADENS4_14ComposedLayoutINS4_7SwizzleILi3ELi4ELi3EEENS4_18smem_ptr_flag_bitsILi16EEENST_INS5_IJNSA_ILi8EEESG_EEENS5_IJSG_SB_EEEEEEEvNS4_8identityES12_S1C_vS1D_EENS_8epilogue10collective18CollectiveEpilogueINS1F_22Sm90TmaWarpSpecializedILi4ELi2ELi16ELb1ELb0EEEJSH_NS5_IJSF_NSA_ILi32EEEEEESI_SJ_SI_SJ_NS1F_6fusion15FusionCallbacksIS1J_NS1M_13LinCombEltActINS1F_6thread7SigmoidESI_fSI_fLNS_15FloatRoundStyleE2EEESH_S1L_JEEES12_NS13_INS14_ILi2ELi4ELi3EEES17_NST_INS5_IJS18_S1K_EEENS5_IJS1K_SB_EEEEEEENS4_17SM75_U32x4_LDSM_NENS4_14SM90_TMA_STOREES1Y_NS4_17SM90_U32x4_STSM_NENS4_9Copy_AtomIJS21_NS_6half_tEEEEvEEEvvEEEEvNT_6ParamsE) ;  /* 0xffffff2022a47950 */ /* 0x002fea0003c3ffff */
.L_x_384:
[----:B------:R-:W-:-:S00]  /*dd70*/  BRA `(.L_x_384) ;  /* 0xfffffffc00fc7947 */ /* 0x000fc0000383ffff */
[----:B------:R-:W-:-:S00]  /*dd80*/  NOP ;  /* 0x0000000000007918 */ /* 0x000fc00000000000 */
[----:B------:R-:W-:-:S00]  /*dd90*/  NOP ;  /* 0x0000000000007918 */ /* 0x000fc00000000000 */
[----:B------:R-:W-:-:S00]  /*dda0*/  NOP ;  /* 0x0000000000007918 */ /* 0x000fc00000000000 */
[----:B------:R-:W-:-:S00]  /*ddb0*/  NOP ;  /* 0x0000000000007918 */ /* 0x000fc00000000000 */
[----:B------:R-:W-:-:S00]  /*ddc0*/  NOP ;  /* 0x0000000000007918 */ /* 0x000fc00000000000 */
[----:B------:R-:W-:-:S00]  /*ddd0*/  NOP ;  /* 0x0000000000007918 */ /* 0x000fc00000000000 */
[----:B------:R-:W-:-:S00]  /*dde0*/  NOP ;  /* 0x0000000000007918 */ /* 0x000fc00000000000 */
[----:B------:R-:W-:-:S00]  /*ddf0*/  NOP ;  /* 0x0000000000007918 */ /* 0x000fc00000000000 */
.L_x_385:


//--------------------- .nv.global.init           --------------------------
	.section	.nv.global.init,"aw",@progbits
.nv.global.init:
	.type		$str$22,@object
	.size		$str$22,($str$26 - $str$22)
$str$22:
        /*0000*/ 	.byte	0x6b, 0x5f, 0x74, 0x69, 0x6c, 0x65, 0x5f, 0x63, 0x6f, 0x75, 0x6e, 0x74, 0x20, 0x3e, 0x3d, 0x20
        /*0010*/ 	.byte	0x31, 0x00
	.type		$str$26,@object
	.size		$str$26,($str$27 - $str$26)
$str$26:
        /*0012*/ 	.byte	0x28, 0x61, 0x64, 0x64, 0x72, 0x65, 0x73, 0x73, 0x20, 0x26, 0x20, 0x6d, 0x61, 0x73, 0x6b, 0x29
        /*0022*/ 	.byte	0x20, 0x3d, 0x3d, 0x20, 0x30, 0x00
	.type		$str$27,@object
	.size		$str$27,($str$23 - $str$27)
$str$27:
        /*0028*/ 	.byte	0x2f, 0x74, 0x6d, 0x70, 0x2f, 0x63, 0x75, 0x74, 0x6c, 0x61, 0x73, 0x73, 0x5f, 0x73, 0x77, 0x65
        /*0038*/ 	.byte	0x65, 0x70, 0x5f, 0x73, 0x72, 0x63, 0x2f, 0x69, 0x6e, 0x63, 0x6c, 0x75, 0x64, 0x65, 0x2f, 0x63
        /*0048*/ 	.byte	0x75, 0x74, 0x65, 0x2f, 0x70, 0x6f, 0x69, 0x6e, 0x74, 0x65, 0x72, 0x5f, 0x66, 0x6c, 0x61, 0x67
        /*0058*/ 	.byte	0x67, 0x65, 0x64, 0x2e, 0x68, 0x70, 0x70, 0x00
	.type		$str$23,@object
	.size		$str$23,(__unnamed_2 - $str$23)
$str$23:
        /*0060*/ 	.byte	0x2f, 0x74, 0x6d, 0x70, 0x2f, 0x63, 0x75, 0x74, 0x6c, 0x61, 0x73, 0x73, 0x5f, 0x73, 0x77, 0x65
        /*0070*/ 	.byte	0x65, 0x70, 0x5f, 0x73, 0x72, 0x63, 0x2f, 0x69, 0x6e, 0x63, 0x6c, 0x75, 0x64, 0x65, 0x2f, 0x63
        /*0080*/ 	.byte	0x75, 0x74, 0x6c, 0x61, 0x73, 0x73, 0x2f, 0x67, 0x65, 0x6d, 0x6d, 0x2f, 0x63, 0x6f, 0x6c, 0x6c
        /*0090*/ 	.byte	0x65, 0x63, 0x74, 0x69, 0x76, 0x65, 0x2f, 0x73, 0x6d, 0x39, 0x30, 0x5f, 0x6d, 0x6d, 0x61, 0x5f
        /*00a0*/ 	.byte	0x74, 0x6d, 0x61, 0x5f, 0x67, 0x6d, 0x6d, 0x61, 0x5f, 0x73, 0x73, 0x5f, 0x77, 0x61, 0x72, 0x70
        /*00b0*/ 	.byte	0x73, 0x70, 0x65, 0x63, 0x69, 0x61, 0x6c, 0x69, 0x7a, 0x65, 0x64, 0x2e, 0x68, 0x70, 0x70, 0x00
	.type		__unnamed_2,@object
	.size		__unnamed_2,(__unnamed_1 - __unnamed_2)
__unnamed_2:
        /*00c0*/ 	.byte	0x61, 0x75, 0x74, 0x6f, 0x20, 0x63, 0x75, 0x74, 0x65, 0x3a, 0x3a, 0x61, 0x73, 0x5f, 0x70, 0x6f
        /* <DEDUP_REMOVED lines=27> */
        /*0280*/ 	.byte	0x3c, 0x34, 0x30, 0x39, 0x36, 0x3e, 0x3e, 0x3e, 0x3e, 0x3e, 0x5d, 0x00
	.type		__unnamed_1,@object
	.size		__unnamed_1,(.L_0 - __unnamed_1)
__unnamed_1:
        /* <DEDUP_REMOVED lines=181> */
        /*0ddc*/ 	.byte	0x69, 0x74, 0x79, 0x5d, 0x00
.L_0:


//--------------------- .nv.shared._ZN7cutlass13device_kernelINS_4gemm6kernel13GemmUniversalIN4cute5tupleIJiiiiEEENS1_10collective13CollectiveMmaINS1_34MainloopSm90TmaGmmaWarpSpecializedILi6ENS5_IJNS4_1CILi1EEESB_SB_EEENS1_35KernelTmaWarpSpecializedCooperativeEEENS5_IJNSA_ILi128EEESF_NSA_ILi64EEEEEENS_10bfloat16_tENS5_IJlSB_lEEESI_SJ_NS4_8TiledMMAINS4_8MMA_AtomIJNS4_4SM904GMMA28MMA_64x128x16_F32BF16BF16_SSILNSN_5MajorE0ELSP_0ELNSN_7ScaleInE1ELSQ_1EEEEEENS4_6LayoutINS5_IJNSA_ILi2EEESB_SB_EEENS5_IJSB_NSA_ILi0EEESW_EEEEENS5_IJNS4_10UnderscoreESZ_SZ_EEEEENS4_13SM90_TMA_LOADENS4_14ComposedLayoutINS4_7SwizzleILi3ELi4ELi3EEENS4_18smem_ptr_flag_bitsILi16EEENST_INS5_IJNSA_ILi8EEESG_EEENS5_IJSG_SB_EEEEEEEvNS4_8identityES12_S1C_vS1D_EENS_8epilogue10collective18CollectiveEpilogueINS1F_22Sm90TmaWarpSpecializedILi4ELi2ELi16ELb1ELb0EEEJSH_NS5_IJSF_NSA_ILi32EEEEEESI_SJ_SI_SJ_NS1F_6fusion15FusionCallbacksIS1J_NS1M_13LinCombEltActINS1F_6thread7SigmoidESI_fSI_fLNS_15FloatRoundStyleE2EEESH_S1L_JEEES12_NS13_INS14_ILi2ELi4ELi3EEES17_NST_INS5_IJS18_S1K_EEENS5_IJS1K_SB_EEEEEEENS4_17SM75_U32x4_LDSM_NENS4_14SM90_TMA_STOREES1Y_NS4_17SM90_U32x4_STSM_NENS4_9Copy_AtomIJS21_NS_6half_tEEEEvEEEvvEEEEvNT_6ParamsE --------------------------
	.section	.nv.shared._ZN7cutlass13device_kernelINS_4gemm6kernel13GemmUniversalIN4cute5tupleIJiiiiEEENS1_10collective13CollectiveMmaINS1_34MainloopSm90TmaGmmaWarpSpecializedILi6ENS5_IJNS4_1CILi1EEESB_SB_EEENS1_35KernelTmaWarpSpecializedCooperativeEEENS5_IJNSA_ILi128EEESF_NSA_ILi64EEEEEENS_10bfloat16_tENS5_IJlSB_lEEESI_SJ_NS4_8TiledMMAINS4_8MMA_AtomIJNS4_4SM904GMMA28MMA_64x128x16_F32BF16BF16_SSILNSN_5MajorE0ELSP_0ELNSN_7ScaleInE1ELSQ_1EEEEEENS4_6LayoutINS5_IJNSA_ILi2EEESB_SB_EEENS5_IJSB_NSA_ILi0EEESW_EEEEENS5_IJNS4_10UnderscoreESZ_SZ_EEEEENS4_13SM90_TMA_LOADENS4_14ComposedLayoutINS4_7SwizzleILi3ELi4ELi3EEENS4_18smem_ptr_flag_bitsILi16EEENST_INS5_IJNSA_ILi8EEESG_EEENS5_IJSG_SB_EEEEEEEvNS4_8identityES12_S1C_vS1D_EENS_8epilogue10collective18CollectiveEpilogueINS1F_22Sm90TmaWarpSpecializedILi4ELi2ELi16ELb1ELb0EEEJSH_NS5_IJSF_NSA_ILi32EEEEEESI_SJ_SI_SJ_NS1F_6fusion15FusionCallbacksIS1J_NS1M_13LinCombEltActINS1F_6thread7SigmoidESI_fSI_fLNS_15FloatRoundStyleE2EEESH_S1L_JEEES12_NS13_INS14_ILi2ELi4ELi3EEES17_NST_INS5_IJS18_S1K_EEENS5_IJS1K_SB_EEEEEEENS4_17SM75_U32x4_LDSM_NENS4_14SM90_TMA_STOREES1Y_NS4_17SM90_U32x4_STSM_NENS4_9Copy_AtomIJS21_NS_6half_tEEEEvEEEvvEEEEvNT_6ParamsE,"aw",@nobits
	.sectionflags	@""
	.align	16
	.zero		1024


//--------------------- .nv.shared.reserved.0     --------------------------
	.section	.nv.shared.reserved.0,"aw",@nobits
	.weak		__nv_reservedSMEM_offset_0_alias
	.size		__nv_reservedSMEM_offset_0_alias, 0, 0
	.other		__nv_reservedSMEM_offset_0_alias,@"STO_CUDA_RESERVED_SHARED STV_DEFAULT"
__nv_reservedSMEM_offset_0_alias:
	.zero		0


//--------------------- .nv.global                --------------------------
	.section	.nv.global,"aw",@nobits
.nv.global:
	.type		_ZN39_INTERNAL_d274e1af_4_k_cu_a31efc14_37054cute1_E,@object
	.size		_ZN39_INTERNAL_d274e1af_4_k_cu_a31efc14_37054cute1_E,(_ZN39_INTERNAL_d274e1af_4_k_cu_a31efc14_37054cuda3std3__45__cpo6cbeginE - _ZN39_INTERNAL_d274e1af_4_k_cu_a31efc14_37054cute1_E)
_ZN39_INTERNAL_d274e1af_4_k_cu_a31efc14_37054cute1_E:
	.zero		1
	.type		_ZN39_INTERNAL_d274e1af_4_k_cu_a31efc14_37054cuda3std3__45__cpo6cbeginE,@object
	.size		_ZN39_INTERNAL_d274e1af_4_k_cu_a31efc14_37054cuda3std3__45__cpo6cbeginE,(_ZN39_INTERNAL_d274e1af_4_k_cu_a31efc14_37054cuda3std3__48in_placeE - _ZN39_INTERNAL_d274e1af_4_k_cu_a31efc14_37054cuda3std3__45__cpo6cbeginE)
_ZN39_INTERNAL_d274e1af_4_k_cu_a31efc14_37054cuda3std3__45__cpo6cbeginE:
	.zero		1
	.type		_ZN39_INTERNAL_d274e1af_4_k_cu_a31efc14_37054cuda3std3__48in_placeE,@object
	.size		_ZN39_INTERNAL_d274e1af_4_k_cu_a31efc14_37054cuda3std3__48in_placeE,(_ZN39_INTERNAL_d274e1af_4_k_cu_a31efc14_37054cuda3std6ranges3__45__cpo9iter_moveE - _ZN39_INTERNAL_d274e1af_4_k_cu_a31efc14_37054cuda3std3__48in_placeE)
_ZN39_INTERNAL_d274e1af_4_k_cu_a31efc14_37054cuda3std3__48in_placeE:
	.zero		1
	.type		_ZN39_INTERNAL_d274e1af_4_k_cu_a31efc14_37054cuda3std6ranges3__45__cpo9iter_moveE,@object
	.size		_ZN39_INTERNAL_d274e1af_4_k_cu_a31efc14_37054cuda3std6ranges3__45__cpo9iter_moveE,(_ZN39_INTERNAL_d274e1af_4_k_cu_a31efc14_37054cuda3std3__45__cpo5beginE - _ZN39_INTERNAL_d274e1af_4_k_cu_a31efc14_37054cuda3std6ranges3__45__cpo9iter_moveE)
_ZN39_INTERNAL_d274e1af_4_k_cu_a31efc14_37054cuda3std6ranges3__45__cpo9iter_moveE:
	.zero		1
	.type		_ZN39_INTERNAL_d274e1af_4_k_cu_a31efc14_37054cuda3std3__45__cpo5beginE,@object
	.size		_ZN39_INTERNAL_d274e1af_4_k_cu_a31efc14_37054cuda3std3__45__cpo5beginE,(_ZN39_INTERNAL_d274e1af_4_k_cu_a31efc14_37054cuda3std3__441_GLOBAL__N__d274e1af_4_k_cu_a31efc14_37056ignoreE - _ZN39_INTERNAL_d274e1af_4_k_cu_a31efc14_37054cuda3std3__45__cpo5beginE)
_ZN39_INTERNAL_d274e1af_4_k_cu_a31efc14_37054cuda3std3__45__cpo5beginE:
	.zero		1
	.type		_ZN39_INTERNAL_d274e1af_4_k_cu_a31efc14_37054cuda3std3__441_GLOBAL__N__d274e1af_4_k_cu_a31efc14_37056ignoreE,@object
	.size		_ZN39_INTERNAL_d274e1af_4_k_cu_a31efc14_37054cuda3std3__441_GLOBAL__N__d274e1af_4_k_cu_a31efc14_37056ignoreE,(_ZN39_INTERNAL_d274e1af_4_k_cu_a31efc14_37054cute7productE - _ZN39_INTERNAL_d274e1af_4_k_cu_a31efc14_37054cuda3std3__441_GLOBAL__N__d274e1af_4_k_cu_a31efc14_37056ignoreE)
_ZN39_INTERNAL_d274e1af_4_k_cu_a31efc14_37054cuda3std3__441_GLOBAL__N__d274e1af_4_k_cu_a31efc14_37056ignoreE:
	.zero		1
	.type		_ZN39_INTERNAL_d274e1af_4_k_cu_a31efc14_37054cute7productE,@object
	.size		_ZN39_INTERNAL_d274e1af_4_k_cu_a31efc14_37054cute7productE,(_ZN39_INTERNAL_d274e1af_4_k_cu_a31efc14_37054cuda3std3__45__cpo3endE - _ZN39_INTERNAL_d274e1af_4_k_cu_a31efc14_37054cute7productE)
_ZN39_INTERNAL_d274e1af_4_k_cu_a31efc14_37054cute7productE:
	.zero		1
	.type		_ZN39_INTERNAL_d274e1af_4_k_cu_a31efc14_37054cuda3std3__45__cpo3endE,@object
	.size		_ZN39_INTERNAL_d274e1af_4_k_cu_a31efc14_37054cuda3std3__45__cpo3endE,(_ZN39_INTERNAL_d274e1af_4_k_cu_a31efc14_37054cuda3std3__419piecewise_constructE - _ZN39_INTERNAL_d274e1af_4_k_cu_a31efc14_37054cuda3std3__45__cpo3endE)
_ZN39_INTERNAL_d274e1af_4_k_cu_a31efc14_37054cuda3std3__45__cpo3endE:
	.zero		1
	.type		_ZN39_INTERNAL_d274e1af_4_k_cu_a31efc14_37054cuda3std3__419piecewise_constructE,@object
	.size		_ZN39_INTERNAL_d274e1af_4_k_cu_a31efc14_37054cuda3std3__419piecewise_constructE,(_ZN39_INTERNAL_d274e1af_4_k_cu_a31efc14_37054cuda3std3__45__cpo4cendE - _ZN39_INTERNAL_d274e1af_4_k_cu_a31efc14_37054cuda3std3__419piecewise_constructE)
_ZN39_INTERNAL_d274e1af_4_k_cu_a31efc14_37054cuda3std3__419piecewise_constructE:
	.zero		1
	.type		_ZN39_INTERNAL_d274e1af_4_k_cu_a31efc14_37054cuda3std3__45__cpo4cendE,@object
	.size		_ZN39_INTERNAL_d274e1af_4_k_cu_a31efc14_37054cuda3std3__45__cpo4cendE,(_ZN39_INTERNAL_d274e1af_4_k_cu_a31efc14_37054cuda3std6ranges3__45__cpo4swapE - _ZN39_INTERNAL_d274e1af_4_k_cu_a31efc14_37054cuda3std3__45__cpo4cendE)
_ZN39_INTERNAL_d274e1af_4_k_cu_a31efc14_37054cuda3std3__45__cpo4cendE:
	.zero		1
	.type		_ZN39_INTERNAL_d274e1af_4_k_cu_a31efc14_37054cuda3std6ranges3__45__cpo4swapE,@object
	.size		_ZN39_INTERNAL_d274e1af_4_k_cu_a31efc14_37054cuda3std6ranges3__45__cpo4swapE,(.L_9 - _ZN39_INTERNAL_d274e1af_4_k_cu_a31efc14_37054cuda3std6ranges3__45__cpo4swapE)
_ZN39_INTERNAL_d274e1af_4_k_cu_a31efc14_37054cuda3std6ranges3__45__cpo4swapE:
	.zero		1
.L_9:


//--------------------- .nv.constant0._ZN7cutlass13device_kernelINS_4gemm6kernel13GemmUniversalIN4cute5tupleIJiiiiEEENS1_10collective13CollectiveMmaINS1_34MainloopSm90TmaGmmaWarpSpecializedILi6ENS5_IJNS4_1CILi1EEESB_SB_EEENS1_35KernelTmaWarpSpecializedCooperativeEEENS5_IJNSA_ILi128EEESF_NSA_ILi64EEEEEENS_10bfloat16_tENS5_IJlSB_lEEESI_SJ_NS4_8TiledMMAINS4_8MMA_AtomIJNS4_4SM904GMMA28MMA_64x128x16_F32BF16BF16_SSILNSN_5MajorE0ELSP_0ELNSN_7ScaleInE1ELSQ_1EEEEEENS4_6LayoutINS5_IJNSA_ILi2EEESB_SB_EEENS5_IJSB_NSA_ILi0EEESW_EEEEENS5_IJNS4_10UnderscoreESZ_SZ_EEEEENS4_13SM90_TMA_LOADENS4_14ComposedLayoutINS4_7SwizzleILi3ELi4ELi3EEENS4_18smem_ptr_flag_bitsILi16EEENST_INS5_IJNSA_ILi8EEESG_EEENS5_IJSG_SB_EEEEEEEvNS4_8identityES12_S1C_vS1D_EENS_8epilogue10collective18CollectiveEpilogueINS1F_22Sm90TmaWarpSpecializedILi4ELi2ELi16ELb1ELb0EEEJSH_NS5_IJSF_NSA_ILi32EEEEEESI_SJ_SI_SJ_NS1F_6fusion15FusionCallbacksIS1J_NS1M_13LinCombEltActINS1F_6thread7SigmoidESI_fSI_fLNS_15FloatRoundStyleE2EEESH_S1L_JEEES12_NS13_INS14_ILi2ELi4ELi3EEES17_NST_INS5_IJS18_S1K_EEENS5_IJS1K_SB_EEEEEEENS4_17SM75_U32x4_LDSM_NENS4_14SM90_TMA_STOREES1Y_NS4_17SM90_U32x4_STSM_NENS4_9Copy_AtomIJS21_NS_6half_tEEEEvEEEvvEEEEvNT_6ParamsE --------------------------
	.section	.nv.constant0._ZN7cutlass13device_kernelINS_4gemm6kernel13GemmUniversalIN4cute5tupleIJiiiiEEENS1_10collective13CollectiveMmaINS1_34MainloopSm90TmaGmmaWarpSpecializedILi6ENS5_IJNS4_1CILi1EEESB_SB_EEENS1_35KernelTmaWarpSpecializedCooperativeEEENS5_IJNSA_ILi128EEESF_NSA_ILi64EEEEEENS_10bfloat16_tENS5_IJlSB_lEEESI_SJ_NS4_8TiledMMAINS4_8MMA_AtomIJNS4_4SM904GMMA28MMA_64x128x16_F32BF16BF16_SSILNSN_5MajorE0ELSP_0ELNSN_7ScaleInE1ELSQ_1EEEEEENS4_6LayoutINS5_IJNSA_ILi2EEESB_SB_EEENS5_IJSB_NSA_ILi0EEESW_EEEEENS5_IJNS4_10UnderscoreESZ_SZ_EEEEENS4_13SM90_TMA_LOADENS4_14ComposedLayoutINS4_7SwizzleILi3ELi4ELi3EEENS4_18smem_ptr_flag_bitsILi16EEENST_INS5_IJNSA_ILi8EEESG_EEENS5_IJSG_SB_EEEEEEEvNS4_8identityES12_S1C_vS1D_EENS_8epilogue10collective18CollectiveEpilogueINS1F_22Sm90TmaWarpSpecializedILi4ELi2ELi16ELb1ELb0EEEJSH_NS5_IJSF_NSA_ILi32EEEEEESI_SJ_SI_SJ_NS1F_6fusion15FusionCallbacksIS1J_NS1M_13LinCombEltActINS1F_6thread7SigmoidESI_fSI_fLNS_15FloatRoundStyleE2EEESH_S1L_JEEES12_NS13_INS14_ILi2ELi4ELi3EEES17_NST_INS5_IJS18_S1K_EEENS5_IJS1K_SB_EEEEEEENS4_17SM75_U32x4_LDSM_NENS4_14SM90_TMA_STOREES1Y_NS4_17SM90_U32x4_STSM_NENS4_9Copy_AtomIJS21_NS_6half_tEEEEvEEEvvEEEEvNT_6ParamsE,"a",@progbits
	.sectionflags	@""
	.align	4
.nv.constant0._ZN7cutlass13device_kernelINS_4gemm6kernel13GemmUniversalIN4cute5tupleIJiiiiEEENS1_10collective13CollectiveMmaINS1_34MainloopSm90TmaGmmaWarpSpecializedILi6ENS5_IJNS4_1CILi1EEESB_SB_EEENS1_35KernelTmaWarpSpecializedCooperativeEEENS5_IJNSA_ILi128EEESF_NSA_ILi64EEEEEENS_10bfloat16_tENS5_IJlSB_lEEESI_SJ_NS4_8TiledMMAINS4_8MMA_AtomIJNS4_4SM904GMMA28MMA_64x128x16_F32BF16BF16_SSILNSN_5MajorE0ELSP_0ELNSN_7ScaleInE1ELSQ_1EEEEEENS4_6LayoutINS5_IJNSA_ILi2EEESB_SB_EEENS5_IJSB_NSA_ILi0EEESW_EEEEENS5_IJNS4_10UnderscoreESZ_SZ_EEEEENS4_13SM90_TMA_LOADENS4_14ComposedLayoutINS4_7SwizzleILi3ELi4ELi3EEENS4_18smem_ptr_flag_bitsILi16EEENST_INS5_IJNSA_ILi8EEESG_EEENS5_IJSG_SB_EEEEEEEvNS4_8identityES12_S1C_vS1D_EENS_8epilogue10collective18CollectiveEpilogueINS1F_22Sm90TmaWarpSpecializedILi4ELi2ELi16ELb1ELb0EEEJSH_NS5_IJSF_NSA_ILi32EEEEEESI_SJ_SI_SJ_NS1F_6fusion15FusionCallbacksIS1J_NS1M_13LinCombEltActINS1F_6thread7SigmoidESI_fSI_fLNS_15FloatRoundStyleE2EEESH_S1L_JEEES12_NS13_INS14_ILi2ELi4ELi3EEES17_NST_INS5_IJS18_S1K_EEENS5_IJS1K_SB_EEEEEEENS4_17SM75_U32x4_LDSM_NENS4_14SM90_TMA_STOREES1Y_NS4_17SM90_U32x4_STSM_NENS4_9Copy_AtomIJS21_NS_6half_tEEEEvEEEvvEEEEvNT_6ParamsE:
	.zero		2432


//--------------------- SYMBOLS --------------------------

	.type		.nv.reservedSmem.offset0,@object
	.size		.nv.reservedSmem.offset0,0x4
	.type		__assertfail,@function
